	.target	sm_100a

	.elftype	@"ET_EXEC"


//--------------------- .note.nv.tkinfo           --------------------------
	.section	.note.nv.tkinfo,"",@"SHT_NOTE"
	.sectionflags	@"SHF_NOTE_NV_TKINFO"
	.tkinfo
        /*0018*/ 	.word	0x00000002
        /*0030*/ 	.string	""
        /*0030*/ 	.string	"ptxas"
        /*0030*/ 	.string	"Cuda compilation tools, release 13.0, V13.0.88"
        /*0030*/ 	.string	"Build cuda_13.0.r13.0/compiler.36424714_0"
        /*0030*/ 	.string	"-arch sm_100a -m 64 "



//--------------------- .note.nv.cuinfo           --------------------------
	.section	.note.nv.cuinfo,"",@"SHT_NOTE"
	.sectionflags	@"SHF_NOTE_NV_CUINFO"
        /*0018*/ 	.short	0x0002
        /*001a*/ 	.short	0x0064
        /*001c*/ 	.short	0x0082
	.zero		2


//--------------------- .nv.info                  --------------------------
	.section	.nv.info,"",@"SHT_CUDA_INFO"
	.align	4


	//----- nvinfo : EIATTR_REGCOUNT
	.align		4
        /*0000*/ 	.byte	0x04, 0x2f
        /*0002*/ 	.short	(.L_50 - .L_49)
	.align		4
.L_49:
        /*0004*/ 	.word	index@(_ZN3cub18CUB_300001_SM_10006detail11EmptyKernelIvEEvv)
        /*0008*/ 	.word	0x00000004


	//----- nvinfo : EIATTR_FRAME_SIZE
	.align		4
.L_50:
        /*000c*/ 	.byte	0x04, 0x11
        /*000e*/ 	.short	(.L_52 - .L_51)
	.align		4
.L_51:
        /*0010*/ 	.word	index@(_ZN3cub18CUB_300001_SM_10006detail11EmptyKernelIvEEvv)
        /*0014*/ 	.word	0x00000000


	//----- nvinfo : EIATTR_REGCOUNT
	.align		4
.L_52:
        /*0018*/ 	.byte	0x04, 0x2f
        /*001a*/ 	.short	(.L_54 - .L_53)
	.align		4
.L_53:
        /*001c*/ 	.word	index@(_ZN17fastertransformer20accumulate_log_probsEPfPKfPKimmb)
        /*0020*/ 	.word	0x0000000f


	//----- nvinfo : EIATTR_FRAME_SIZE
	.align		4
.L_54:
        /*0024*/ 	.byte	0x04, 0x11
        /*0026*/ 	.short	(.L_56 - .L_55)
	.align		4
.L_55:
        /*0028*/ 	.word	index@(_ZN17fastertransformer20accumulate_log_probsEPfPKfPKimmb)
        /*002c*/ 	.word	0x00000000


	//----- nvinfo : EIATTR_REGCOUNT
	.align		4
.L_56:
        /*0030*/ 	.byte	0x04, 0x2f
        /*0032*/ 	.short	(.L_58 - .L_57)
	.align		4
.L_57:
        /*0034*/ 	.word	index@(_ZN17fastertransformer16log_probs_kernelIfEEvPfPKT_PKiS6_mmmmb)
        /*0038*/ 	.word	0x00000018


	//----- nvinfo : EIATTR_FRAME_SIZE
	.align		4
.L_58:
        /*003c*/ 	.byte	0x04, 0x11
        /*003e*/ 	.short	(.L_60 - .L_59)
	.align		4
.L_59:
        /*0040*/ 	.word	index@(_ZN17fastertransformer16log_probs_kernelIfEEvPfPKT_PKiS6_mmmmb)
        /*0044*/ 	.word	0x00000000


	//----- nvinfo : EIATTR_REGCOUNT
	.align		4
.L_60:
        /*0048*/ 	.byte	0x04, 0x2f
        /*004a*/ 	.short	(.L_62 - .L_61)
	.align		4
.L_61:
        /*004c*/ 	.word	index@(_ZN17fastertransformer16log_probs_kernelI6__halfEEvPfPKT_PKiS7_mmmmb)
        /*0050*/ 	.word	0x00000018


	//----- nvinfo : EIATTR_FRAME_SIZE
	.align		4
.L_62:
        /*0054*/ 	.byte	0x04, 0x11
        /*0056*/ 	.short	(.L_64 - .L_63)
	.align		4
.L_63:
        /*0058*/ 	.word	index@(_ZN17fastertransformer16log_probs_kernelI6__halfEEvPfPKT_PKiS7_mmmmb)
        /*005c*/ 	.word	0x00000000


	//----- nvinfo : EIATTR_MIN_STACK_SIZE
	.align		4
.L_64:
        /*0060*/ 	.byte	0x04, 0x12
        /*0062*/ 	.short	(.L_66 - .L_65)
	.align		4
.L_65:
        /*0064*/ 	.word	index@(_ZN17fastertransformer16log_probs_kernelI6__halfEEvPfPKT_PKiS7_mmmmb)
        /*0068*/ 	.word	0x00000000


	//----- nvinfo : EIATTR_MIN_STACK_SIZE
	.align		4
.L_66:
        /*006c*/ 	.byte	0x04, 0x12
        /*006e*/ 	.short	(.L_68 - .L_67)
	.align		4
.L_67:
        /*0070*/ 	.word	index@(_ZN17fastertransformer16log_probs_kernelIfEEvPfPKT_PKiS6_mmmmb)
        /*0074*/ 	.word	0x00000000


	//----- nvinfo : EIATTR_MIN_STACK_SIZE
	.align		4
.L_68:
        /*0078*/ 	.byte	0x04, 0x12
        /*007a*/ 	.short	(.L_70 - .L_69)
	.align		4
.L_69:
        /*007c*/ 	.word	index@(_ZN17fastertransformer20accumulate_log_probsEPfPKfPKimmb)
        /*0080*/ 	.word	0x00000000


	//----- nvinfo : EIATTR_MIN_STACK_SIZE
	.align		4
.L_70:
        /*0084*/ 	.byte	0x04, 0x12
        /*0086*/ 	.short	(.L_72 - .L_71)
	.align		4
.L_71:
        /*0088*/ 	.word	index@(_ZN3cub18CUB_300001_SM_10006detail11EmptyKernelIvEEvv)
        /*008c*/ 	.word	0x00000000
.L_72:


//--------------------- .nv.compat                --------------------------
	.section	.nv.compat,"",@"SHT_CUDA_COMPAT_INFO"
	.align	4
        /*0000*/ 	.byte	0x02, 0x09, 0x01, 0x00, 0x02, 0x02, 0x01, 0x00, 0x02, 0x05, 0x05, 0x00, 0x03, 0x07, 0x01, 0x01
        /*0010*/ 	.byte	0x02, 0x03, 0x00, 0x00, 0x02, 0x06, 0x01, 0x00, 0x04, 0x0b, 0x08, 0x00, 0x09, 0x00, 0x00, 0x00
        /*0020*/ 	.byte	0x00, 0x00, 0x00, 0x00


//--------------------- .nv.info._ZN17fastertransformer16log_probs_kernelI6__halfEEvPfPKT_PKiS7_mmmmb --------------------------
	.section	.nv.info._ZN17fastertransformer16log_probs_kernelI6__halfEEvPfPKT_PKiS7_mmmmb,"",@"SHT_CUDA_INFO"
	.sectionflags	@""
	.align	4


	//----- nvinfo : EIATTR_CUDA_API_VERSION
	.align		4
        /*0000*/ 	.byte	0x04, 0x37
        /*0002*/ 	.short	(.L_74 - .L_73)
.L_73:
        /*0004*/ 	.word	0x00000082


	//----- nvinfo : EIATTR_KPARAM_INFO
	.align		4
.L_74:
        /*0008*/ 	.byte	0x04, 0x17
        /*000a*/ 	.short	(.L_76 - .L_75)
.L_75:
        /*000c*/ 	.word	0x00000000
        /*0010*/ 	.short	0x0008
        /*0012*/ 	.short	0x0040
        /*0014*/ 	.byte	0x00, 0xf0, 0x05, 0x00


	//----- nvinfo : EIATTR_KPARAM_INFO
	.align		4
.L_76:
        /*0018*/ 	.byte	0x04, 0x17
        /*001a*/ 	.short	(.L_78 - .L_77)
.L_77:
        /*001c*/ 	.word	0x00000000
        /*0020*/ 	.short	0x0007
        /*0022*/ 	.short	0x0038
        /*0024*/ 	.byte	0x00, 0xf0, 0x21, 0x00


	//----- nvinfo : EIATTR_KPARAM_INFO
	.align		4
.L_78:
        /*0028*/ 	.byte	0x04, 0x17
        /*002a*/ 	.short	(.L_80 - .L_79)
.L_79:
        /*002c*/ 	.word	0x00000000
        /*0030*/ 	.short	0x0006
        /*0032*/ 	.short	0x0030
        /*0034*/ 	.byte	0x00, 0xf0, 0x21, 0x00


	//----- nvinfo : EIATTR_KPARAM_INFO
	.align		4
.L_80:
        /*0038*/ 	.byte	0x04, 0x17
        /*003a*/ 	.short	(.L_82 - .L_81)
.L_81:
        /*003c*/ 	.word	0x00000000
        /*0040*/ 	.short	0x0005
        /*0042*/ 	.short	0x0028
        /*0044*/ 	.byte	0x00, 0xf0, 0x21, 0x00


	//----- nvinfo : EIATTR_KPARAM_INFO
	.align		4
.L_82:
        /*0048*/ 	.byte	0x04, 0x17
        /*004a*/ 	.short	(.L_84 - .L_83)
.L_83:
        /*004c*/ 	.word	0x00000000
        /*0050*/ 	.short	0x0004
        /*0052*/ 	.short	0x0020
        /*0054*/ 	.byte	0x00, 0xf0, 0x21, 0x00


	//----- nvinfo : EIATTR_KPARAM_INFO
	.align		4
.L_84:
        /*0058*/ 	.byte	0x04, 0x17
        /*005a*/ 	.short	(.L_86 - .L_85)
.L_85:
        /*005c*/ 	.word	0x00000000
        /*0060*/ 	.short	0x0003
        /*0062*/ 	.short	0x0018
        /*0064*/ 	.byte	0x00, 0xf5, 0x21, 0x00


	//----- nvinfo : EIATTR_KPARAM_INFO
	.align		4
.L_86:
        /*0068*/ 	.byte	0x04, 0x17
        /*006a*/ 	.short	(.L_88 - .L_87)
.L_87:
        /*006c*/ 	.word	0x00000000
        /*0070*/ 	.short	0x0002
        /*0072*/ 	.short	0x0010
        /*0074*/ 	.byte	0x00, 0xf5, 0x21, 0x00


	//----- nvinfo : EIATTR_KPARAM_INFO
	.align		4
.L_88:
        /*0078*/ 	.byte	0x04, 0x17
        /*007a*/ 	.short	(.L_90 - .L_89)
.L_89:
        /*007c*/ 	.word	0x00000000
        /*0080*/ 	.short	0x0001
        /*0082*/ 	.short	0x0008
        /*0084*/ 	.byte	0x00, 0xf5, 0x21, 0x00


	//----- nvinfo : EIATTR_KPARAM_INFO
	.align		4
.L_90:
        /*0088*/ 	.byte	0x04, 0x17
        /*008a*/ 	.short	(.L_92 - .L_91)
.L_91:
        /*008c*/ 	.word	0x00000000
        /*0090*/ 	.short	0x0000
        /*0092*/ 	.short	0x0000
        /*0094*/ 	.byte	0x00, 0xf5, 0x21, 0x00


	//----- nvinfo : EIATTR_SPARSE_MMA_MASK
	.align		4
.L_92:
        /*0098*/ 	.byte	0x03, 0x50
        /*009a*/ 	.short	0x0000


	//----- nvinfo : EIATTR_MAXREG_COUNT
	.align		4
        /*009c*/ 	.byte	0x03, 0x1b
        /*009e*/ 	.short	0x00ff


	//----- nvinfo : EIATTR_NUM_BARRIERS
	.align		4
        /*00a0*/ 	.byte	0x02, 0x4c
        /*00a2*/ 	.byte	0x01
	.zero		1


	//----- nvinfo : EIATTR_MERCURY_ISA_VERSION
	.align		4
        /*00a4*/ 	.byte	0x03, 0x5f
        /*00a6*/ 	.short	0x0101


	//----- nvinfo : EIATTR_COOP_GROUP_MASK_REGIDS
	.align		4
        /*00a8*/ 	.byte	0x04, 0x29
        /*00aa*/ 	.short	(.L_94 - .L_93)


	//   ....[0]....
.L_93:
        /*00ac*/ 	.word	0xffffffff


	//   ....[1]....
        /*00b0*/ 	.word	0xffffffff


	//   ....[2]....
        /*00b4*/ 	.word	0xffffffff


	//   ....[3]....
        /*00b8*/ 	.word	0xffffffff


	//   ....[4]....
        /*00bc*/ 	.word	0xffffffff


	//   ....[5]....
        /*00c0*/ 	.word	0xffffffff


	//   ....[6]....
        /*00c4*/ 	.word	0xffffffff


	//   ....[7]....
        /*00c8*/ 	.word	0xffffffff


	//   ....[8]....
        /*00cc*/ 	.word	0xffffffff


	//   ....[9]....
        /*00d0*/ 	.word	0xffffffff


	//   ....[10]....
        /*00d4*/ 	.word	0xffffffff


	//   ....[11]....
        /*00d8*/ 	.word	0xffffffff


	//   ....[12]....
        /*00dc*/ 	.word	0xffffffff


	//   ....[13]....
        /*00e0*/ 	.word	0xffffffff


	//   ....[14]....
        /*00e4*/ 	.word	0xffffffff


	//   ....[15]....
        /*00e8*/ 	.word	0xffffffff


	//   ....[16]....
        /*00ec*/ 	.word	0xffffffff


	//   ....[17]....
        /*00f0*/ 	.word	0xffffffff


	//   ....[18]....
        /*00f4*/ 	.word	0xffffffff


	//   ....[19]....
        /*00f8*/ 	.word	0xffffffff


	//   ....[20]....
        /*00fc*/ 	.word	0xffffffff


	//   ....[21]....
        /*0100*/ 	.word	0xffffffff


	//   ....[22]....
        /*0104*/ 	.word	0xffffffff


	//   ....[23]....
        /*0108*/ 	.word	0xffffffff


	//   ....[24]....
        /*010c*/ 	.word	0xffffffff


	//   ....[25]....
        /*0110*/ 	.word	0xffffffff


	//   ....[26]....
        /*0114*/ 	.word	0xffffffff


	//   ....[27]....
        /*0118*/ 	.word	0xffffffff


	//   ....[28]....
        /*011c*/ 	.word	0xffffffff


	//   ....[29]....
        /*0120*/ 	.word	0xffffffff


	//----- nvinfo : EIATTR_COOP_GROUP_INSTR_OFFSETS
	.align		4
.L_94:
        /*0124*/ 	.byte	0x04, 0x28
        /*0126*/ 	.short	(.L_96 - .L_95)


	//   ....[0]....
.L_95:
        /*0128*/ 	.word	0x000003c0


	//   ....[1]....
        /*012c*/ 	.word	0x000003e0


	//   ....[2]....
        /*0130*/ 	.word	0x00000400


	//   ....[3]....
        /*0134*/ 	.word	0x00000420


	//   ....[4]....
        /*0138*/ 	.word	0x00000440


	//   ....[5]....
        /*013c*/ 	.word	0x00000470


	//   ....[6]....
        /*0140*/ 	.word	0x000004a0


	//   ....[7]....
        /*0144*/ 	.word	0x000004d0


	//   ....[8]....
        /*0148*/ 	.word	0x00000570


	//   ....[9]....
        /*014c*/ 	.word	0x000005d0


	//   ....[10]....
        /*0150*/ 	.word	0x00000640


	//   ....[11]....
        /*0154*/ 	.word	0x00000660


	//   ....[12]....
        /*0158*/ 	.word	0x00000680


	//   ....[13]....
        /*015c*/ 	.word	0x000006a0


	//   ....[14]....
        /*0160*/ 	.word	0x000006c0


	//   ....[15]....
        /*0164*/ 	.word	0x000008f0


	//   ....[16]....
        /*0168*/ 	.word	0x00000910


	//   ....[17]....
        /*016c*/ 	.word	0x00000930


	//   ....[18]....
        /*0170*/ 	.word	0x00000950


	//   ....[19]....
        /*0174*/ 	.word	0x00000970


	//   ....[20]....
        /*0178*/ 	.word	0x000009a0


	//   ....[21]....
        /*017c*/ 	.word	0x00000a40


	//   ....[22]....
        /*0180*/ 	.word	0x00000a80


	//   ....[23]....
        /*0184*/ 	.word	0x00000ac0


	//   ....[24]....
        /*0188*/ 	.word	0x00000b20


	//   ....[25]....
        /*018c*/ 	.word	0x00000b70


	//   ....[26]....
        /*0190*/ 	.word	0x00000b90


	//   ....[27]....
        /*0194*/ 	.word	0x00000bb0


	//   ....[28]....
        /*0198*/ 	.word	0x00000bd0


	//   ....[29]....
        /*019c*/ 	.word	0x00000bf0


	//----- nvinfo : EIATTR_VRC_CTA_INIT_COUNT
	.align		4
.L_96:
        /*01a0*/ 	.byte	0x02, 0x4a
	.zero		1
	.zero		1


	//----- nvinfo : EIATTR_EXIT_INSTR_OFFSETS
	.align		4
        /*01a4*/ 	.byte	0x04, 0x1c
        /*01a6*/ 	.short	(.L_98 - .L_97)


	//   ....[0]....
.L_97:
        /*01a8*/ 	.word	0x000000a0


	//   ....[1]....
        /*01ac*/ 	.word	0x00000130


	//   ....[2]....
        /*01b0*/ 	.word	0x00000c10


	//   ....[3]....
        /*01b4*/ 	.word	0x00000de0


	//----- nvinfo : EIATTR_CRS_STACK_SIZE
	.align		4
.L_98:
        /*01b8*/ 	.byte	0x04, 0x1e
        /*01ba*/ 	.short	(.L_100 - .L_99)
.L_99:
        /*01bc*/ 	.word	0x00000000


	//----- nvinfo : EIATTR_CBANK_PARAM_SIZE
	.align		4
.L_100:
        /*01c0*/ 	.byte	0x03, 0x19
        /*01c2*/ 	.short	0x0041


	//----- nvinfo : EIATTR_PARAM_CBANK
	.align		4
        /*01c4*/ 	.byte	0x04, 0x0a
        /*01c6*/ 	.short	(.L_102 - .L_101)
	.align		4
.L_101:
        /*01c8*/ 	.word	index@(.nv.constant0._ZN17fastertransformer16log_probs_kernelI6__halfEEvPfPKT_PKiS7_mmmmb)
        /*01cc*/ 	.short	0x0380
        /*01ce*/ 	.short	0x0041


	//----- nvinfo : EIATTR_SW_WAR
	.align		4
.L_102:
        /*01d0*/ 	.byte	0x04, 0x36
        /*01d2*/ 	.short	(.L_104 - .L_103)
.L_103:
        /*01d4*/ 	.word	0x00000008
.L_104:


//--------------------- .nv.info._ZN17fastertransformer16log_probs_kernelIfEEvPfPKT_PKiS6_mmmmb --------------------------
	.section	.nv.info._ZN17fastertransformer16log_probs_kernelIfEEvPfPKT_PKiS6_mmmmb,"",@"SHT_CUDA_INFO"
	.sectionflags	@""
	.align	4


	//----- nvinfo : EIATTR_CUDA_API_VERSION
	.align		4
        /*0000*/ 	.byte	0x04, 0x37
        /*0002*/ 	.short	(.L_106 - .L_105)
.L_105:
        /*0004*/ 	.word	0x00000082


	//----- nvinfo : EIATTR_KPARAM_INFO
	.align		4
.L_106:
        /*0008*/ 	.byte	0x04, 0x17
        /*000a*/ 	.short	(.L_108 - .L_107)
.L_107:
        /*000c*/ 	.word	0x00000000
        /*0010*/ 	.short	0x0008
        /*0012*/ 	.short	0x0040
        /*0014*/ 	.byte	0x00, 0xf0, 0x05, 0x00


	//----- nvinfo : EIATTR_KPARAM_INFO
	.align		4
.L_108:
        /*0018*/ 	.byte	0x04, 0x17
        /*001a*/ 	.short	(.L_110 - .L_109)
.L_109:
        /*001c*/ 	.word	0x00000000
        /*0020*/ 	.short	0x0007
        /*0022*/ 	.short	0x0038
        /*0024*/ 	.byte	0x00, 0xf0, 0x21, 0x00


	//----- nvinfo : EIATTR_KPARAM_INFO
	.align		4
.L_110:
        /*0028*/ 	.byte	0x04, 0x17
        /*002a*/ 	.short	(.L_112 - .L_111)
.L_111:
        /*002c*/ 	.word	0x00000000
        /*0030*/ 	.short	0x0006
        /*0032*/ 	.short	0x0030
        /*0034*/ 	.byte	0x00, 0xf0, 0x21, 0x00


	//----- nvinfo : EIATTR_KPARAM_INFO
	.align		4
.L_112:
        /*0038*/ 	.byte	0x04, 0x17
        /*003a*/ 	.short	(.L_114 - .L_113)
.L_113:
        /*003c*/ 	.word	0x00000000
        /*0040*/ 	.short	0x0005
        /*0042*/ 	.short	0x0028
        /*0044*/ 	.byte	0x00, 0xf0, 0x21, 0x00


	//----- nvinfo : EIATTR_KPARAM_INFO
	.align		4
.L_114:
        /*0048*/ 	.byte	0x04, 0x17
        /*004a*/ 	.short	(.L_116 - .L_115)
.L_115:
        /*004c*/ 	.word	0x00000000
        /*0050*/ 	.short	0x0004
        /*0052*/ 	.short	0x0020
        /*0054*/ 	.byte	0x00, 0xf0, 0x21, 0x00


	//----- nvinfo : EIATTR_KPARAM_INFO
	.align		4
.L_116:
        /*0058*/ 	.byte	0x04, 0x17
        /*005a*/ 	.short	(.L_118 - .L_117)
.L_117:
        /*005c*/ 	.word	0x00000000
        /*0060*/ 	.short	0x0003
        /*0062*/ 	.short	0x0018
        /*0064*/ 	.byte	0x00, 0xf5, 0x21, 0x00


	//----- nvinfo : EIATTR_KPARAM_INFO
	.align		4
.L_118:
        /*0068*/ 	.byte	0x04, 0x17
        /*006a*/ 	.short	(.L_120 - .L_119)
.L_119:
        /*006c*/ 	.word	0x00000000
        /*0070*/ 	.short	0x0002
        /*0072*/ 	.short	0x0010
        /*0074*/ 	.byte	0x00, 0xf5, 0x21, 0x00


	//----- nvinfo : EIATTR_KPARAM_INFO
	.align		4
.L_120:
        /*0078*/ 	.byte	0x04, 0x17
        /*007a*/ 	.short	(.L_122 - .L_121)
.L_121:
        /*007c*/ 	.word	0x00000000
        /*0080*/ 	.short	0x0001
        /*0082*/ 	.short	0x0008
        /*0084*/ 	.byte	0x00, 0xf5, 0x21, 0x00


	//----- nvinfo : EIATTR_KPARAM_INFO
	.align		4
.L_122:
        /*0088*/ 	.byte	0x04, 0x17
        /*008a*/ 	.short	(.L_124 - .L_123)
.L_123:
        /*008c*/ 	.word	0x00000000
        /*0090*/ 	.short	0x0000
        /*0092*/ 	.short	0x0000
        /*0094*/ 	.byte	0x00, 0xf5, 0x21, 0x00


	//----- nvinfo : EIATTR_SPARSE_MMA_MASK
	.align		4
.L_124:
        /*0098*/ 	.byte	0x03, 0x50
        /*009a*/ 	.short	0x0000


	//----- nvinfo : EIATTR_MAXREG_COUNT
	.align		4
        /*009c*/ 	.byte	0x03, 0x1b
        /*009e*/ 	.short	0x00ff


	//----- nvinfo : EIATTR_NUM_BARRIERS
	.align		4
        /*00a0*/ 	.byte	0x02, 0x4c
        /*00a2*/ 	.byte	0x01
	.zero		1


	//----- nvinfo : EIATTR_MERCURY_ISA_VERSION
	.align		4
        /*00a4*/ 	.byte	0x03, 0x5f
        /*00a6*/ 	.short	0x0101


	//----- nvinfo : EIATTR_COOP_GROUP_MASK_REGIDS
	.align		4
        /*00a8*/ 	.byte	0x04, 0x29
        /*00aa*/ 	.short	(.L_126 - .L_125)


	//   ....[0]....
.L_125:
        /*00ac*/ 	.word	0xffffffff


	//   ....[1]....
        /*00b0*/ 	.word	0xffffffff


	//   ....[2]....
        /*00b4*/ 	.word	0xffffffff


	//   ....[3]....
        /*00b8*/ 	.word	0xffffffff


	//   ....[4]....
        /*00bc*/ 	.word	0xffffffff


	//   ....[5]....
        /*00c0*/ 	.word	0xffffffff


	//   ....[6]....
        /*00c4*/ 	.word	0xffffffff


	//   ....[7]....
        /*00c8*/ 	.word	0xffffffff


	//   ....[8]....
        /*00cc*/ 	.word	0xffffffff


	//   ....[9]....
        /*00d0*/ 	.word	0xffffffff


	//   ....[10]....
        /*00d4*/ 	.word	0xffffffff


	//   ....[11]....
        /*00d8*/ 	.word	0xffffffff


	//   ....[12]....
        /*00dc*/ 	.word	0xffffffff


	//   ....[13]....
        /*00e0*/ 	.word	0xffffffff


	//   ....[14]....
        /*00e4*/ 	.word	0xffffffff


	//   ....[15]....
        /*00e8*/ 	.word	0xffffffff


	//   ....[16]....
        /*00ec*/ 	.word	0xffffffff


	//   ....[17]....
        /*00f0*/ 	.word	0xffffffff


	//   ....[18]....
        /*00f4*/ 	.word	0xffffffff


	//   ....[19]....
        /*00f8*/ 	.word	0xffffffff


	//   ....[20]....
        /*00fc*/ 	.word	0xffffffff


	//   ....[21]....
        /*0100*/ 	.word	0xffffffff


	//   ....[22]....
        /*0104*/ 	.word	0xffffffff


	//   ....[23]....
        /*0108*/ 	.word	0xffffffff


	//   ....[24]....
        /*010c*/ 	.word	0xffffffff


	//   ....[25]....
        /*0110*/ 	.word	0xffffffff


	//   ....[26]....
        /*0114*/ 	.word	0xffffffff


	//   ....[27]....
        /*0118*/ 	.word	0xffffffff


	//   ....[28]....
        /*011c*/ 	.word	0xffffffff


	//   ....[29]....
        /*0120*/ 	.word	0xffffffff


	//----- nvinfo : EIATTR_COOP_GROUP_INSTR_OFFSETS
	.align		4
.L_126:
        /*0124*/ 	.byte	0x04, 0x28
        /*0126*/ 	.short	(.L_128 - .L_127)


	//   ....[0]....
.L_127:
        /*0128*/ 	.word	0x000003c0


	//   ....[1]....
        /*012c*/ 	.word	0x000003e0


	//   ....[2]....
        /*0130*/ 	.word	0x00000400


	//   ....[3]....
        /*0134*/ 	.word	0x00000420


	//   ....[4]....
        /*0138*/ 	.word	0x00000440


	//   ....[5]....
        /*013c*/ 	.word	0x00000470


	//   ....[6]....
        /*0140*/ 	.word	0x000004a0


	//   ....[7]....
        /*0144*/ 	.word	0x000004d0


	//   ....[8]....
        /*0148*/ 	.word	0x00000570


	//   ....[9]....
        /*014c*/ 	.word	0x000005d0


	//   ....[10]....
        /*0150*/ 	.word	0x00000640


	//   ....[11]....
        /*0154*/ 	.word	0x00000660


	//   ....[12]....
        /*0158*/ 	.word	0x00000680


	//   ....[13]....
        /*015c*/ 	.word	0x000006a0


	//   ....[14]....
        /*0160*/ 	.word	0x000006c0


	//   ....[15]....
        /*0164*/ 	.word	0x000008e0


	//   ....[16]....
        /*0168*/ 	.word	0x00000900


	//   ....[17]....
        /*016c*/ 	.word	0x00000920


	//   ....[18]....
        /*0170*/ 	.word	0x00000940


	//   ....[19]....
        /*0174*/ 	.word	0x00000960


	//   ....[20]....
        /*0178*/ 	.word	0x00000990


	//   ....[21]....
        /*017c*/ 	.word	0x00000a30


	//   ....[22]....
        /*0180*/ 	.word	0x00000a70


	//   ....[23]....
        /*0184*/ 	.word	0x00000ab0


	//   ....[24]....
        /*0188*/ 	.word	0x00000b10


	//   ....[25]....
        /*018c*/ 	.word	0x00000b60


	//   ....[26]....
        /*0190*/ 	.word	0x00000b80


	//   ....[27]....
        /*0194*/ 	.word	0x00000ba0


	//   ....[28]....
        /*0198*/ 	.word	0x00000bc0


	//   ....[29]....
        /*019c*/ 	.word	0x00000be0


	//----- nvinfo : EIATTR_VRC_CTA_INIT_COUNT
	.align		4
.L_128:
        /*01a0*/ 	.byte	0x02, 0x4a
	.zero		1
	.zero		1


	//----- nvinfo : EIATTR_EXIT_INSTR_OFFSETS
	.align		4
        /*01a4*/ 	.byte	0x04, 0x1c
        /*01a6*/ 	.short	(.L_130 - .L_129)


	//   ....[0]....
.L_129:
        /*01a8*/ 	.word	0x000000a0


	//   ....[1]....
        /*01ac*/ 	.word	0x00000130


	//   ....[2]....
        /*01b0*/ 	.word	0x00000c00


	//   ....[3]....
        /*01b4*/ 	.word	0x00000dc0


	//----- nvinfo : EIATTR_CRS_STACK_SIZE
	.align		4
.L_130:
        /*01b8*/ 	.byte	0x04, 0x1e
        /*01ba*/ 	.short	(.L_132 - .L_131)
.L_131:
        /*01bc*/ 	.word	0x00000000


	//----- nvinfo : EIATTR_CBANK_PARAM_SIZE
	.align		4
.L_132:
        /*01c0*/ 	.byte	0x03, 0x19
        /*01c2*/ 	.short	0x0041


	//----- nvinfo : EIATTR_PARAM_CBANK
	.align		4
        /*01c4*/ 	.byte	0x04, 0x0a
        /*01c6*/ 	.short	(.L_134 - .L_133)
	.align		4
.L_133:
        /*01c8*/ 	.word	index@(.nv.constant0._ZN17fastertransformer16log_probs_kernelIfEEvPfPKT_PKiS6_mmmmb)
        /*01cc*/ 	.short	0x0380
        /*01ce*/ 	.short	0x0041


	//----- nvinfo : EIATTR_SW_WAR
	.align		4
.L_134:
        /*01d0*/ 	.byte	0x04, 0x36
        /*01d2*/ 	.short	(.L_136 - .L_135)
.L_135:
        /*01d4*/ 	.word	0x00000008
.L_136:


//--------------------- .nv.info._ZN17fastertransformer20accumulate_log_probsEPfPKfPKimmb --------------------------
	.section	.nv.info._ZN17fastertransformer20accumulate_log_probsEPfPKfPKimmb,"",@"SHT_CUDA_INFO"
	.sectionflags	@""
	.align	4


	//----- nvinfo : EIATTR_CUDA_API_VERSION
	.align		4
        /*0000*/ 	.byte	0x04, 0x37
        /*0002*/ 	.short	(.L_138 - .L_137)
.L_137:
        /*0004*/ 	.word	0x00000082


	//----- nvinfo : EIATTR_KPARAM_INFO
	.align		4
.L_138:
        /*0008*/ 	.byte	0x04, 0x17
        /*000a*/ 	.short	(.L_140 - .L_139)
.L_139:
        /*000c*/ 	.word	0x00000000
        /*0010*/ 	.short	0x0005
        /*0012*/ 	.short	0x0028
        /*0014*/ 	.byte	0x00, 0xf0, 0x05, 0x00


	//----- nvinfo : EIATTR_KPARAM_INFO
	.align		4
.L_140:
        /*0018*/ 	.byte	0x04, 0x17
        /*001a*/ 	.short	(.L_142 - .L_141)
.L_141:
        /*001c*/ 	.word	0x00000000
        /*0020*/ 	.short	0x0004
        /*0022*/ 	.short	0x0020
        /*0024*/ 	.byte	0x00, 0xf0, 0x21, 0x00


	//----- nvinfo : EIATTR_KPARAM_INFO
	.align		4
.L_142:
        /*0028*/ 	.byte	0x04, 0x17
        /*002a*/ 	.short	(.L_144 - .L_143)
.L_143:
        /*002c*/ 	.word	0x00000000
        /*0030*/ 	.short	0x0003
        /*0032*/ 	.short	0x0018
        /*0034*/ 	.byte	0x00, 0xf0, 0x21, 0x00


	//----- nvinfo : EIATTR_KPARAM_INFO
	.align		4
.L_144:
        /*0038*/ 	.byte	0x04, 0x17
        /*003a*/ 	.short	(.L_146 - .L_145)
.L_145:
        /*003c*/ 	.word	0x00000000
        /*0040*/ 	.short	0x0002
        /*0042*/ 	.short	0x0010
        /*0044*/ 	.byte	0x00, 0xf5, 0x21, 0x00


	//----- nvinfo : EIATTR_KPARAM_INFO
	.align		4
.L_146:
        /*0048*/ 	.byte	0x04, 0x17
        /*004a*/ 	.short	(.L_148 - .L_147)
.L_147:
        /*004c*/ 	.word	0x00000000
        /*0050*/ 	.short	0x0001
        /*0052*/ 	.short	0x0008
        /*0054*/ 	.byte	0x00, 0xf5, 0x21, 0x00


	//----- nvinfo : EIATTR_KPARAM_INFO
	.align		4
.L_148:
        /*0058*/ 	.byte	0x04, 0x17
        /*005a*/ 	.short	(.L_150 - .L_149)
.L_149:
        /*005c*/ 	.word	0x00000000
        /*0060*/ 	.short	0x0000
        /*0062*/ 	.short	0x0000
        /*0064*/ 	.byte	0x00, 0xf5, 0x21, 0x00


	//----- nvinfo : EIATTR_SPARSE_MMA_MASK
	.align		4
.L_150:
        /*0068*/ 	.byte	0x03, 0x50
        /*006a*/ 	.short	0x0000


	//----- nvinfo : EIATTR_MAXREG_COUNT
	.align		4
        /*006c*/ 	.byte	0x03, 0x1b
        /*006e*/ 	.short	0x00ff


	//----- nvinfo : EIATTR_NUM_BARRIERS
	.align		4
        /*0070*/ 	.byte	0x02, 0x4c
        /*0072*/ 	.byte	0x01
	.zero		1


	//----- nvinfo : EIATTR_MERCURY_ISA_VERSION
	.align		4
        /*0074*/ 	.byte	0x03, 0x5f
        /*0076*/ 	.short	0x0101


	//----- nvinfo : EIATTR_COOP_GROUP_MASK_REGIDS
	.align		4
        /*0078*/ 	.byte	0x04, 0x29
        /*007a*/ 	.short	(.L_152 - .L_151)


	//   ....[0]....
.L_151:
        /*007c*/ 	.word	0xffffffff


	//   ....[1]....
        /*0080*/ 	.word	0xffffffff


	//   ....[2]....
        /*0084*/ 	.word	0xffffffff


	//   ....[3]....
        /*0088*/ 	.word	0xffffffff


	//   ....[4]....
        /*008c*/ 	.word	0xffffffff


	//   ....[5]....
        /*0090*/ 	.word	0xffffffff


	//   ....[6]....
        /*0094*/ 	.word	0xffffffff


	//   ....[7]....
        /*0098*/ 	.word	0xffffffff


	//   ....[8]....
        /*009c*/ 	.word	0xffffffff


	//   ....[9]....
        /*00a0*/ 	.word	0xffffffff


	//   ....[10]....
        /*00a4*/ 	.word	0xffffffff


	//   ....[11]....
        /*00a8*/ 	.word	0xffffffff


	//   ....[12]....
        /*00ac*/ 	.word	0xffffffff


	//   ....[13]....
        /*00b0*/ 	.word	0xffffffff


	//   ....[14]....
        /*00b4*/ 	.word	0xffffffff


	//----- nvinfo : EIATTR_COOP_GROUP_INSTR_OFFSETS
	.align		4
.L_152:
        /*00b8*/ 	.byte	0x04, 0x28
        /*00ba*/ 	.short	(.L_154 - .L_153)


	//   ....[0]....
.L_153:
        /*00bc*/ 	.word	0x00000310


	//   ....[1]....
        /*00c0*/ 	.word	0x00000330


	//   ....[2]....
        /*00c4*/ 	.word	0x00000350


	//   ....[3]....
        /*00c8*/ 	.word	0x00000370


	//   ....[4]....
        /*00cc*/ 	.word	0x00000390


	//   ....[5]....
        /*00d0*/ 	.word	0x000003c0


	//   ....[6]....
        /*00d4*/ 	.word	0x000003f0


	//   ....[7]....
        /*00d8*/ 	.word	0x00000420


	//   ....[8]....
        /*00dc*/ 	.word	0x000004b0


	//   ....[9]....
        /*00e0*/ 	.word	0x00000500


	//   ....[10]....
        /*00e4*/ 	.word	0x00000570


	//   ....[11]....
        /*00e8*/ 	.word	0x00000590


	//   ....[12]....
        /*00ec*/ 	.word	0x000005b0


	//   ....[13]....
        /*00f0*/ 	.word	0x000005d0


	//   ....[14]....
        /*00f4*/ 	.word	0x000005f0


	//----- nvinfo : EIATTR_VRC_CTA_INIT_COUNT
	.align		4
.L_154:
        /*00f8*/ 	.byte	0x02, 0x4a
	.zero		1
	.zero		1


	//----- nvinfo : EIATTR_EXIT_INSTR_OFFSETS
	.align		4
        /*00fc*/ 	.byte	0x04, 0x1c
        /*00fe*/ 	.short	(.L_156 - .L_155)


	//   ....[0]....
.L_155:
        /*0100*/ 	.word	0x00000050


	//   ....[1]....
        /*0104*/ 	.word	0x00000620


	//   ....[2]....
        /*0108*/ 	.word	0x00000690


	//----- nvinfo : EIATTR_CRS_STACK_SIZE
	.align		4
.L_156:
        /*010c*/ 	.byte	0x04, 0x1e
        /*010e*/ 	.short	(.L_158 - .L_157)
.L_157:
        /*0110*/ 	.word	0x00000000


	//----- nvinfo : EIATTR_CBANK_PARAM_SIZE
	.align		4
.L_158:
        /*0114*/ 	.byte	0x03, 0x19
        /*0116*/ 	.short	0x0029


	//----- nvinfo : EIATTR_PARAM_CBANK
	.align		4
        /*0118*/ 	.byte	0x04, 0x0a
        /*011a*/ 	.short	(.L_160 - .L_159)
	.align		4
.L_159:
        /*011c*/ 	.word	index@(.nv.constant0._ZN17fastertransformer20accumulate_log_probsEPfPKfPKimmb)
        /*0120*/ 	.short	0x0380
        /*0122*/ 	.short	0x0029


	//----- nvinfo : EIATTR_SW_WAR
	.align		4
.L_160:
        /*0124*/ 	.byte	0x04, 0x36
        /*0126*/ 	.short	(.L_162 - .L_161)
.L_161:
        /*0128*/ 	.word	0x00000008
.L_162:


//--------------------- .nv.info._ZN3cub18CUB_300001_SM_10006detail11EmptyKernelIvEEvv --------------------------
	.section	.nv.info._ZN3cub18CUB_300001_SM_10006detail11EmptyKernelIvEEvv,"",@"SHT_CUDA_INFO"
	.sectionflags	@""
	.align	4


	//----- nvinfo : EIATTR_CUDA_API_VERSION
	.align		4
        /*0000*/ 	.byte	0x04, 0x37
        /*0002*/ 	.short	(.L_164 - .L_163)
.L_163:
        /*0004*/ 	.word	0x00000082


	//----- nvinfo : EIATTR_SPARSE_MMA_MASK
	.align		4
.L_164:
        /*0008*/ 	.byte	0x03, 0x50
        /*000a*/ 	.short	0x0000


	//----- nvinfo : EIATTR_MAXREG_COUNT
	.align		4
        /*000c*/ 	.byte	0x03, 0x1b
        /*000e*/ 	.short	0x00ff


	//----- nvinfo : EIATTR_MERCURY_ISA_VERSION
	.align		4
        /*0010*/ 	.byte	0x03, 0x5f
        /*0012*/ 	.short	0x0101


	//----- nvinfo : EIATTR_VRC_CTA_INIT_COUNT
	.align		4
        /*0014*/ 	.byte	0x02, 0x4a
	.zero		1
	.zero		1


	//----- nvinfo : EIATTR_EXIT_INSTR_OFFSETS
	.align		4
        /*0018*/ 	.byte	0x04, 0x1c
        /*001a*/ 	.short	(.L_166 - .L_165)


	//   ....[0]....
.L_165:
        /*001c*/ 	.word	0x00000010


	//----- nvinfo : EIATTR_SW_WAR
	.align		4
.L_166:
        /*0020*/ 	.byte	0x04, 0x36
        /*0022*/ 	.short	(.L_168 - .L_167)
.L_167:
        /*0024*/ 	.word	0x00000008
.L_168:


//--------------------- .nv.callgraph             --------------------------
	.section	.nv.callgraph,"",@"SHT_CUDA_CALLGRAPH"
	.align	4
	.sectionentsize	8
	.align		4
        /*0000*/ 	.word	0x00000000
	.align		4
        /*0004*/ 	.word	0xffffffff
	.align		4
        /*0008*/ 	.word	0x00000000
	.align		4
        /*000c*/ 	.word	0xfffffffe
	.align		4
        /*0010*/ 	.word	0x00000000
	.align		4
        /*0014*/ 	.word	0xfffffffd
	.align		4
        /*0018*/ 	.word	0x00000000
	.align		4
        /*001c*/ 	.word	0xfffffffc


//--------------------- .nv.constant4             --------------------------
	.section	.nv.constant4,"a",@progbits
	.align	8
	.align		8
.nv.constant4:
        /*0000*/ 	.dword	precalc_xorwow_matrix
	.align		8
        /*0008*/ 	.dword	precalc_xorwow_offset_matrix
	.align		8
        /*0010*/ 	.dword	mrg32k3aM1
	.align		8
        /*0018*/ 	.dword	mrg32k3aM2
	.align		8
        /*0020*/ 	.dword	mrg32k3aM1SubSeq
	.align		8
        /*0028*/ 	.dword	mrg32k3aM2SubSeq
	.align		8
        /*0030*/ 	.dword	mrg32k3aM1Seq
	.align		8
        /*0038*/ 	.dword	mrg32k3aM2Seq
	.align		8
        /*0040*/ 	.dword	_ZN49_INTERNAL_613ef1a2_18_logprob_kernels_cu_5f45e7434cuda3std3__45__cpo5beginE
	.align		8
        /*0048*/ 	.dword	_ZN49_INTERNAL_613ef1a2_18_logprob_kernels_cu_5f45e7434cuda3std3__45__cpo3endE
	.align		8
        /*0050*/ 	.dword	_ZN49_INTERNAL_613ef1a2_18_logprob_kernels_cu_5f45e7434cuda3std3__45__cpo6cbeginE
	.align		8
        /*0058*/ 	.dword	_ZN49_INTERNAL_613ef1a2_18_logprob_kernels_cu_5f45e7434cuda3std3__45__cpo4cendE
	.align		8
        /*0060*/ 	.dword	_ZN49_INTERNAL_613ef1a2_18_logprob_kernels_cu_5f45e7434cuda3std3__45__cpo6rbeginE
	.align		8
        /*0068*/ 	.dword	_ZN49_INTERNAL_613ef1a2_18_logprob_kernels_cu_5f45e7434cuda3std3__45__cpo4rendE
	.align		8
        /*0070*/ 	.dword	_ZN49_INTERNAL_613ef1a2_18_logprob_kernels_cu_5f45e7434cuda3std3__45__cpo7crbeginE
	.align		8
        /*0078*/ 	.dword	_ZN49_INTERNAL_613ef1a2_18_logprob_kernels_cu_5f45e7434cuda3std3__45__cpo5crendE
	.align		8
        /*0080*/ 	.dword	_ZN49_INTERNAL_613ef1a2_18_logprob_kernels_cu_5f45e7434cuda3std3__451_GLOBAL__N__613ef1a2_18_logprob_kernels_cu_5f45e7436ignoreE
	.align		8
        /*0088*/ 	.dword	_ZN49_INTERNAL_613ef1a2_18_logprob_kernels_cu_5f45e7434cuda3std3__419piecewise_constructE
	.align		8
        /*0090*/ 	.dword	_ZN49_INTERNAL_613ef1a2_18_logprob_kernels_cu_5f45e7434cuda3std3__48in_placeE
	.align		8
        /*0098*/ 	.dword	_ZN49_INTERNAL_613ef1a2_18_logprob_kernels_cu_5f45e7434cuda3std3__420unreachable_sentinelE
	.align		8
        /*00a0*/ 	.dword	_ZN49_INTERNAL_613ef1a2_18_logprob_kernels_cu_5f45e7434cuda3std3__47nulloptE
	.align		8
        /*00a8*/ 	.dword	_ZN49_INTERNAL_613ef1a2_18_logprob_kernels_cu_5f45e7434cuda3std3__48unexpectE
	.align		8
        /*00b0*/ 	.dword	_ZN49_INTERNAL_613ef1a2_18_logprob_kernels_cu_5f45e7434cuda3std6ranges3__45__cpo4swapE
	.align		8
        /*00b8*/ 	.dword	_ZN49_INTERNAL_613ef1a2_18_logprob_kernels_cu_5f45e7434cuda3std6ranges3__45__cpo9iter_moveE
	.align		8
        /*00c0*/ 	.dword	_ZN49_INTERNAL_613ef1a2_18_logprob_kernels_cu_5f45e7434cuda3std6ranges3__45__cpo5beginE
	.align		8
        /*00c8*/ 	.dword	_ZN49_INTERNAL_613ef1a2_18_logprob_kernels_cu_5f45e7434cuda3std6ranges3__45__cpo3endE
	.align		8
        /*00d0*/ 	.dword	_ZN49_INTERNAL_613ef1a2_18_logprob_kernels_cu_5f45e7434cuda3std6ranges3__45__cpo6cbeginE
	.align		8
        /*00d8*/ 	.dword	_ZN49_INTERNAL_613ef1a2_18_logprob_kernels_cu_5f45e7434cuda3std6ranges3__45__cpo4cendE
	.align		8
        /*00e0*/ 	.dword	_ZN49_INTERNAL_613ef1a2_18_logprob_kernels_cu_5f45e7434cuda3std6ranges3__45__cpo7advanceE
	.align		8
        /*00e8*/ 	.dword	_ZN49_INTERNAL_613ef1a2_18_logprob_kernels_cu_5f45e7434cuda3std6ranges3__45__cpo9iter_swapE
	.align		8
        /*00f0*/ 	.dword	_ZN49_INTERNAL_613ef1a2_18_logprob_kernels_cu_5f45e7434cuda3std6ranges3__45__cpo4nextE
	.align		8
        /*00f8*/ 	.dword	_ZN49_INTERNAL_613ef1a2_18_logprob_kernels_cu_5f45e7434cuda3std6ranges3__45__cpo4prevE
	.align		8
        /*0100*/ 	.dword	_ZN49_INTERNAL_613ef1a2_18_logprob_kernels_cu_5f45e7434cuda3std6ranges3__45__cpo4dataE
	.align		8
        /*0108*/ 	.dword	_ZN49_INTERNAL_613ef1a2_18_logprob_kernels_cu_5f45e7434cuda3std6ranges3__45__cpo5cdataE
	.align		8
        /*0110*/ 	.dword	_ZN49_INTERNAL_613ef1a2_18_logprob_kernels_cu_5f45e7434cuda3std6ranges3__45__cpo4sizeE
	.align		8
        /*0118*/ 	.dword	_ZN49_INTERNAL_613ef1a2_18_logprob_kernels_cu_5f45e7434cuda3std6ranges3__45__cpo5ssizeE
	.align		8
        /*0120*/ 	.dword	_ZN49_INTERNAL_613ef1a2_18_logprob_kernels_cu_5f45e7434cuda3std6ranges3__45__cpo8distanceE
	.align		8
        /*0128*/ 	.dword	_ZN49_INTERNAL_613ef1a2_18_logprob_kernels_cu_5f45e7436thrust24THRUST_300001_SM_1000_NS6system6detail10sequential3seqE
	.align		8
        /*0130*/ 	.dword	_ZN49_INTERNAL_613ef1a2_18_logprob_kernels_cu_5f45e7436thrust24THRUST_300001_SM_1000_NS12placeholders2_1E
	.align		8
        /*0138*/ 	.dword	_ZN49_INTERNAL_613ef1a2_18_logprob_kernels_cu_5f45e7436thrust24THRUST_300001_SM_1000_NS12placeholders2_2E
	.align		8
        /*0140*/ 	.dword	_ZN49_INTERNAL_613ef1a2_18_logprob_kernels_cu_5f45e7436thrust24THRUST_300001_SM_1000_NS12placeholders2_3E
	.align		8
        /*0148*/ 	.dword	_ZN49_INTERNAL_613ef1a2_18_logprob_kernels_cu_5f45e7436thrust24THRUST_300001_SM_1000_NS12placeholders2_4E
	.align		8
        /*0150*/ 	.dword	_ZN49_INTERNAL_613ef1a2_18_logprob_kernels_cu_5f45e7436thrust24THRUST_300001_SM_1000_NS12placeholders2_5E
	.align		8
        /*0158*/ 	.dword	_ZN49_INTERNAL_613ef1a2_18_logprob_kernels_cu_5f45e7436thrust24THRUST_300001_SM_1000_NS12placeholders2_6E
	.align		8
        /*0160*/ 	.dword	_ZN49_INTERNAL_613ef1a2_18_logprob_kernels_cu_5f45e7436thrust24THRUST_300001_SM_1000_NS12placeholders2_7E
	.align		8
        /*0168*/ 	.dword	_ZN49_INTERNAL_613ef1a2_18_logprob_kernels_cu_5f45e7436thrust24THRUST_300001_SM_1000_NS12placeholders2_8E
	.align		8
        /*0170*/ 	.dword	_ZN49_INTERNAL_613ef1a2_18_logprob_kernels_cu_5f45e7436thrust24THRUST_300001_SM_1000_NS12placeholders2_9E
	.align		8
        /*0178*/ 	.dword	_ZN49_INTERNAL_613ef1a2_18_logprob_kernels_cu_5f45e7436thrust24THRUST_300001_SM_1000_NS12placeholders3_10E


//--------------------- .nv.constant3             --------------------------
	.section	.nv.constant3,"a",@progbits
	.align	8
.nv.constant3:
	.type		__cr_lgamma_table,@object
	.size		__cr_lgamma_table,(.L_8 - __cr_lgamma_table)
__cr_lgamma_table:
        /*0000*/ 	.byte	0x00, 0x00, 0x00, 0x00, 0x00, 0x00, 0x00, 0x00, 0x00, 0x00, 0x00, 0x00, 0x00, 0x00, 0x00, 0x00
        /*0010*/ 	.byte	0xef, 0x39, 0xfa, 0xfe, 0x42, 0x2e, 0xe6, 0x3f, 0x02, 0x20, 0x2a, 0xfa, 0x0b, 0xab, 0xfc, 0x3f
        /*0020*/ 	.byte	0xf9, 0x2c, 0x92, 0x7c, 0xa7, 0x6c, 0x09, 0x40, 0xc9, 0x79, 0x44, 0x3c, 0x64, 0x26, 0x13, 0x40
        /*0030*/ 	.byte	0xca, 0x01, 0xcf, 0x3a, 0x27, 0x51, 0x1a, 0x40, 0x30, 0xcc, 0x2d, 0xf3, 0xe1, 0x0c, 0x21, 0x40
        /*0040*/ 	.byte	0x0d, 0xb7, 0xfc, 0x82, 0x8e, 0x35, 0x25, 0x40
.L_8:


//--------------------- .text._ZN17fastertransformer16log_probs_kernelI6__halfEEvPfPKT_PKiS7_mmmmb --------------------------
	.section	.text._ZN17fastertransformer16log_probs_kernelI6__halfEEvPfPKT_PKiS7_mmmmb,"ax",@progbits
	.align	128
        .global         _ZN17fastertransformer16log_probs_kernelI6__halfEEvPfPKT_PKiS7_mmmmb
        .type           _ZN17fastertransformer16log_probs_kernelI6__halfEEvPfPKT_PKiS7_mmmmb,@function
        .size           _ZN17fastertransformer16log_probs_kernelI6__halfEEvPfPKT_PKiS7_mmmmb,(.L_x_29 - _ZN17fastertransformer16log_probs_kernelI6__halfEEvPfPKT_PKiS7_mmmmb)
        .other          _ZN17fastertransformer16log_probs_kernelI6__halfEEvPfPKT_PKiS7_mmmmb,@"STO_CUDA_ENTRY STV_DEFAULT"
_ZN17fastertransformer16log_probs_kernelI6__halfEEvPfPKT_PKiS7_mmmmb:
.text._ZN17fastertransformer16log_probs_kernelI6__halfEEvPfPKT_PKiS7_mmmmb:
[----:B------:R-:W-:Y:S01]  /*0000*/  LDC R1, c[0x0][0x37c] ;  /* 0x0000df00ff017b82 */ /* 0x000fe20000000800 */
[----:B------:R-:W0:Y:S01]  /*0010*/  S2R R7, SR_CTAID.X ;  /* 0x0000000000077919 */ /* 0x000e220000002500 */
[----:B------:R-:W1:Y:S06]  /*0020*/  LDCU.U8 UR4, c[0x0][0x3c0] ;  /* 0x00007800ff0477ac */ /* 0x000e6c0008000000 */
[----:B------:R-:W2:Y:S01]  /*0030*/  LDC.64 R2, c[0x0][0x3a8] ;  /* 0x0000ea00ff027b82 */ /* 0x000ea20000000a00 */
[----:B------:R-:W0:Y:S01]  /*0040*/  S2R R0, SR_CTAID.Y ;  /* 0x0000000000007919 */ /* 0x000e220000002600 */
[----:B-1----:R-:W-:-:S06]  /*0050*/  UPRMT UR4, UR4, 0x8880, URZ ;  /* 0x0000888004047896 */ /* 0x002fcc00080000ff */
[----:B------:R-:W-:-:S04]  /*0060*/  ISETP.NE.AND P1, PT, RZ, UR4, PT ;  /* 0x00000004ff007c0c */ /* 0x000fc8000bf25270 */
[----:B0-----:R-:W-:-:S04]  /*0070*/  SEL R9, R0, R7, !P1 ;  /* 0x0000000700097207 */ /* 0x001fc80004800000 */
[----:B--2---:R-:W-:-:S04]  /*0080*/  ISETP.GE.U32.AND P0, PT, R9, R2, PT ;  /* 0x000000020900720c */ /* 0x004fc80003f06070 */
[----:B------:R-:W-:-:S13]  /*0090*/  ISETP.GE.U32.AND.EX P0, PT, RZ, R3, PT, P0 ;  /* 0x00000003ff00720c */ /* 0x000fda0003f06100 */
[----:B------:R-:W-:Y:S05]  /*00a0*/  @P0 EXIT ;  /* 0x000000000000094d */ /* 0x000fea0003800000 */
[----:B------:R-:W0:Y:S01]  /*00b0*/  LDC.64 R4, c[0x0][0x398] ;  /* 0x0000e600ff047b82 */ /* 0x000e220000000a00 */
[----:B------:R-:W1:Y:S01]  /*00c0*/  LDCU.64 UR6, c[0x0][0x358] ;  /* 0x00006b00ff0677ac */ /* 0x000e620008000a00 */
[----:B0-----:R-:W-:-:S04]  /*00d0*/  LEA R4, P0, R9, R4, 0x2 ;  /* 0x0000000409047211 */ /* 0x001fc800078010ff */
[----:B------:R-:W-:-:S05]  /*00e0*/  LEA.HI.X R5, R9, R5, RZ, 0x2, P0 ;  /* 0x0000000509057211 */ /* 0x000fca00000f14ff */
[----:B-1----:R-:W2:Y:S01]  /*00f0*/  LDG.E R4, desc[UR6][R4.64] ;  /* 0x0000000604047981 */ /* 0x002ea2000c1e1900 */
[----:B------:R-:W-:Y:S01]  /*0100*/  SEL R3, R7, R0, !P1 ;  /* 0x0000000007037207 */ /* 0x000fe20004800000 */
[----:B--2---:R-:W-:-:S05]  /*0110*/  VIADD R6, R4, 0xffffffff ;  /* 0xffffffff04067836 */ /* 0x004fca0000000000 */
[----:B------:R-:W-:-:S13]  /*0120*/  ISETP.GE.AND P0, PT, R3, R6, PT ;  /* 0x000000060300720c */ /* 0x000fda0003f06270 */
[----:B------:R-:W-:Y:S05]  /*0130*/  @P0 EXIT ;  /* 0x000000000000094d */ /* 0x000fea0003800000 */
[----:B------:R-:W0:Y:S01]  /*0140*/  S2R R3, SR_TID.X ;  /* 0x0000000000037919 */ /* 0x000e220000002100 */
[----:B------:R-:W1:Y:S01]  /*0150*/  LDC R11, c[0x0][0x3b8] ;  /* 0x0000ee00ff0b7b82 */ /* 0x000e620000000800 */
[----:B------:R-:W0:Y:S01]  /*0160*/  LDCU.64 UR10, c[0x0][0x3b0] ;  /* 0x00007600ff0a77ac */ /* 0x000e220008000a00 */
[----:B------:R-:W-:Y:S01]  /*0170*/  @!P1 IMAD R10, R7, R2, RZ ;  /* 0x00000002070a9224 */ /* 0x000fe200078e02ff */
[----:B------:R-:W-:Y:S05]  /*0180*/  BSSY.RECONVERGENT B0, `(.L_x_0) ;  /* 0x0000020000007945 */ /* 0x000fea0003800200 */
[----:B------:R-:W2:Y:S08]  /*0190*/  LDC R8, c[0x0][0x3b8] ;  /* 0x0000ee00ff087b82 */ /* 0x000eb00000000800 */
[----:B------:R-:W2:Y:S08]  /*01a0*/  @P1 LDC R12, c[0x0][0x3a0] ;  /* 0x0000e800ff0c1b82 */ /* 0x000eb00000000800 */
[----:B------:R-:W3:Y:S01]  /*01b0*/  LDC.64 R4, c[0x0][0x388] ;  /* 0x0000e200ff047b82 */ /* 0x000ee20000000a00 */
[----:B-1----:R-:W-:-:S02]  /*01c0*/  @P1 IMAD R6, R0, R11, RZ ;  /* 0x0000000b00061224 */ /* 0x002fc400078e02ff */
[----:B------:R-:W-:Y:S01]  /*01d0*/  @!P1 IMAD R6, R10, R11, RZ ;  /* 0x0000000b0a069224 */ /* 0x000fe200078e02ff */
[----:B0-----:R-:W-:Y:S01]  /*01e0*/  ISETP.GE.U32.AND P0, PT, R3, UR10, PT ;  /* 0x0000000a03007c0c */ /* 0x001fe2000bf06070 */
[----:B------:R-:W-:-:S03]  /*01f0*/  IMAD.MOV.U32 R13, RZ, RZ, R3 ;  /* 0x000000ffff0d7224 */ /* 0x000fc600078e0003 */
[----:B------:R-:W-:Y:S01]  /*0200*/  ISETP.GE.U32.AND.EX P0, PT, RZ, UR11, PT, P0 ;  /* 0x0000000bff007c0c */ /* 0x000fe2000bf06100 */
[----:B--2---:R-:W-:-:S04]  /*0210*/  @P1 IMAD R8, R11, R12, RZ ;  /* 0x0000000c0b081224 */ /* 0x004fc800078e02ff */
[----:B------:R-:W-:Y:S02]  /*0220*/  IMAD R8, R9, R8, R6 ;  /* 0x0000000809087224 */ /* 0x000fe400078e0206 */
[----:B------:R-:W-:-:S03]  /*0230*/  IMAD.MOV.U32 R6, RZ, RZ, -0x38802000 ;  /* 0xc77fe000ff067424 */ /* 0x000fc600078e00ff */
[----:B------:R-:W-:-:S04]  /*0240*/  SHF.R.S64 R11, RZ, 0x1f, R8 ;  /* 0x0000001fff0b7819 */ /* 0x000fc80000001008 */
[----:B---3--:R-:W-:Y:S01]  /*0250*/  IADD3 R4, P2, PT, R11, R4, RZ ;  /* 0x000000040b047210 */ /* 0x008fe20007f5e0ff */
[----:B------:R-:W-:-:S03]  /*0260*/  IMAD.MOV.U32 R11, RZ, RZ, RZ ;  /* 0x000000ffff0b7224 */ /* 0x000fc600078e00ff */
[----:B------:R-:W-:Y:S01]  /*0270*/  LEA.HI.X.SX32 R5, R8, R5, 0x1, P2 ;  /* 0x0000000508057211 */ /* 0x000fe200010f0eff */
[----:B------:R-:W-:Y:S08]  /*0280*/  @P0 BRA `(.L_x_1) ;  /* 0x00000000003c0947 */ /* 0x000ff00003800000 */
[----:B------:R-:W0:Y:S01]  /*0290*/  LDC R19, c[0x0][0x360] ;  /* 0x0000d800ff137b82 */ /* 0x000e220000000800 */
[----:B------:R-:W-:Y:S02]  /*02a0*/  IMAD.MOV.U32 R21, RZ, RZ, R13 ;  /* 0x000000ffff157224 */ /* 0x000fe400078e000d */
[----:B------:R-:W-:Y:S02]  /*02b0*/  IMAD.MOV.U32 R10, RZ, RZ, R11 ;  /* 0x000000ffff0a7224 */ /* 0x000fe400078e000b */
[----:B------:R-:W-:-:S07]  /*02c0*/  IMAD.MOV.U32 R8, RZ, RZ, R3 ;  /* 0x000000ffff087224 */ /* 0x000fce00078e0003 */
.L_x_2:
[----:B------:R-:W-:-:S04]  /*02d0*/  LEA R14, P0, R21, R4, 0x1 ;  /* 0x00000004150e7211 */ /* 0x000fc800078008ff */
[----:B------:R-:W-:-:S05]  /*02e0*/  LEA.HI.X R15, R21, R5, R10, 0x1, P0 ;  /* 0x00000005150f7211 */ /* 0x000fca00000f0c0a */
[----:B------:R-:W2:Y:S01]  /*02f0*/  LDG.E.U16 R14, desc[UR6][R14.64] ;  /* 0x000000060e0e7981 */ /* 0x000ea2000c1e1500 */
[----:B0-----:R-:W-:-:S04]  /*0300*/  IMAD.IADD R21, R19, 0x1, R8 ;  /* 0x0000000113157824 */ /* 0x001fc800078e0208 */
[--C-:B------:R-:W-:Y:S01]  /*0310*/  IMAD.MOV.U32 R8, RZ, RZ, R21.reuse ;  /* 0x000000ffff087224 */ /* 0x100fe200078e0015 */
[----:B------:R-:W-:Y:S02]  /*0320*/  ISETP.GE.U32.AND P0, PT, R21, UR10, PT ;  /* 0x0000000a15007c0c */ /* 0x000fe4000bf06070 */
[----:B------:R-:W-:-:S04]  /*0330*/  SHF.R.S32.HI R10, RZ, 0x1f, R21 ;  /* 0x0000001fff0a7819 */ /* 0x000fc80000011415 */
[----:B------:R-:W-:Y:S01]  /*0340*/  ISETP.GE.U32.AND.EX P0, PT, R10, UR11, PT, P0 ;  /* 0x0000000b0a007c0c */ /* 0x000fe2000bf06100 */
[----:B--2---:R-:W-:-:S05]  /*0350*/  HADD2.F32 R17, -RZ, R14.H0_H0 ;  /* 0x2000000eff117230 */ /* 0x004fca0000004100 */
[----:B------:R-:W-:-:S07]  /*0360*/  FMNMX.FTZ R6, R17, R6, !PT ;  /* 0x0000000611067209 */ /* 0x000fce0007810000 */
[----:B------:R-:W-:Y:S05]  /*0370*/  @!P0 BRA `(.L_x_2) ;  /* 0xfffffffc00d48947 */ /* 0x000fea000383ffff */
.L_x_1:
[----:B------:R-:W-:Y:S05]  /*0380*/  BSYNC.RECONVERGENT B0 ;  /* 0x0000000000007941 */ /* 0x000fea0003800200 */
.L_x_0:
[----:B------:R-:W0:Y:S02]  /*0390*/  LDCU UR8, c[0x0][0x360] ;  /* 0x00006c00ff0877ac */ /* 0x000e240008000800 */
[----:B0-----:R-:W-:-:S09]  /*03a0*/  UISETP.GT.U32.AND UP0, UPT, UR8, 0x20, UPT ;  /* 0x000000200800788c */ /* 0x001fd2000bf04070 */
[----:B------:R-:W-:Y:S05]  /*03b0*/  BRA.U UP0, `(.L_x_3) ;  /* 0x00000001002c7547 */ /* 0x000fea000b800000 */
[----:B------:R-:W0:Y:S02]  /*03c0*/  SHFL.BFLY PT, R15, R6, 0x10, 0x1f ;  /* 0x0e001f00060f7f89 */ /* 0x000e2400000e0000 */
[----:B0-----:R-:W-:-:S05]  /*03d0*/  FMNMX.FTZ R15, R15, R6, !PT ;  /* 0x000000060f0f7209 */ /* 0x001fca0007810000 */
[----:B------:R-:W0:Y:S02]  /*03e0*/  SHFL.BFLY PT, R8, R15, 0x8, 0x1f ;  /* 0x0d001f000f087f89 */ /* 0x000e2400000e0000 */
[----:B0-----:R-:W-:-:S05]  /*03f0*/  FMNMX.FTZ R8, R15, R8, !PT ;  /* 0x000000080f087209 */ /* 0x001fca0007810000 */
[----:B------:R-:W0:Y:S02]  /*0400*/  SHFL.BFLY PT, R17, R8, 0x4, 0x1f ;  /* 0x0c801f0008117f89 */ /* 0x000e2400000e0000 */
[----:B0-----:R-:W-:-:S05]  /*0410*/  FMNMX.FTZ R17, R8, R17, !PT ;  /* 0x0000001108117209 */ /* 0x001fca0007810000 */
[----:B------:R-:W0:Y:S02]  /*0420*/  SHFL.BFLY PT, R10, R17, 0x2, 0x1f ;  /* 0x0c401f00110a7f89 */ /* 0x000e2400000e0000 */
[----:B0-----:R-:W-:-:S05]  /*0430*/  FMNMX.FTZ R10, R17, R10, !PT ;  /* 0x0000000a110a7209 */ /* 0x001fca0007810000 */
[----:B------:R-:W0:Y:S02]  /*0440*/  SHFL.BFLY PT, R19, R10, 0x1, 0x1f ;  /* 0x0c201f000a137f89 */ /* 0x000e2400000e0000 */
[----:B0-----:R-:W-:Y:S01]  /*0450*/  FMNMX.FTZ R19, R10, R19, !PT ;  /* 0x000000130a137209 */ /* 0x001fe20007810000 */
[----:B------:R-:W-:Y:S06]  /*0460*/  BRA `(.L_x_4) ;  /* 0x00000000009c7947 */ /* 0x000fec0003800000 */
.L_x_3:
[----:B------:R-:W0:Y:S01]  /*0470*/  SHFL.BFLY PT, R15, R6, 0x10, 0x1f ;  /* 0x0e001f00060f7f89 */ /* 0x000e2200000e0000 */
[----:B------:R-:W-:Y:S02]  /*0480*/  I2FP.F32.U32 R14, R3 ;  /* 0x00000003000e7245 */ /* 0x000fe40000201000 */
[----:B0-----:R-:W-:-:S05]  /*0490*/  FMNMX.FTZ R15, R15, R6, !PT ;  /* 0x000000060f0f7209 */ /* 0x001fca0007810000 */
[----:B------:R-:W0:Y:S02]  /*04a0*/  SHFL.BFLY PT, R8, R15, 0x8, 0x1f ;  /* 0x0d001f000f087f89 */ /* 0x000e2400000e0000 */
[----:B0-----:R-:W-:Y:S02]  /*04b0*/  FMNMX.FTZ R10, R15, R8, !PT ;  /* 0x000000080f0a7209 */ /* 0x001fe40007810000 */
[----:B------:R-:W-:-:S03]  /*04c0*/  I2FP.F32.U32 R8, UR8 ;  /* 0x0000000800087c45 */ /* 0x000fc60008201000 */
[----:B------:R-:W0:Y:S02]  /*04d0*/  SHFL.BFLY PT, R17, R10, 0x4, 0x1f ;  /* 0x0c801f000a117f89 */ /* 0x000e2400000e0000 */
[----:B------:R-:W-:Y:S01]  /*04e0*/  FMUL.FTZ R19, R8, 0.03125 ;  /* 0x3d00000008137820 */ /* 0x000fe20000410000 */
[----:B------:R-:W-:-:S04]  /*04f0*/  LOP3.LUT P0, R8, R3, 0x1f, RZ, 0xc0, !PT ;  /* 0x0000001f03087812 */ /* 0x000fc8000780c0ff */
[----:B------:R-:W-:-:S09]  /*0500*/  FSETP.GT.FTZ.AND P2, PT, R19, R14, PT ;  /* 0x0000000e1300720b */ /* 0x000fd20003f54000 */
[----:B------:R-:W1:Y:S01]  /*0510*/  @!P0 S2R R19, SR_CgaCtaId ;  /* 0x0000000000138919 */ /* 0x000e620000008800 */
[----:B------:R-:W-:-:S03]  /*0520*/  @!P0 MOV R6, 0x400 ;  /* 0x0000040000068802 */ /* 0x000fc60000000f00 */
[----:B------:R-:W2:Y:S02]  /*0530*/  @P2 S2R R21, SR_CgaCtaId ;  /* 0x0000000000152919 */ /* 0x000ea40000008800 */
[----:B------:R-:W-:Y:S01]  /*0540*/  @!P0 VIADD R6, R6, 0x84 ;  /* 0x0000008406068836 */ /* 0x000fe20000000000 */
[----:B0-----:R-:W-:Y:S02]  /*0550*/  FMNMX.FTZ R17, R10, R17, !PT ;  /* 0x000000110a117209 */ /* 0x001fe40007810000 */
[----:B------:R-:W-:-:S03]  /*0560*/  @P2 MOV R10, 0x400 ;  /* 0x00000400000a2802 */ /* 0x000fc60000000f00 */
[----:B------:R-:W0:Y:S02]  /*0570*/  SHFL.BFLY PT, R12, R17, 0x2, 0x1f ;  /* 0x0c401f00110c7f89 */ /* 0x000e2400000e0000 */
[----:B------:R-:W-:Y:S01]  /*0580*/  @P2 VIADD R10, R10, 0x84 ;  /* 0x000000840a0a2836 */ /* 0x000fe20000000000 */
[----:B-1----:R-:W-:-:S04]  /*0590*/  @!P0 LEA R6, R19, R6, 0x18 ;  /* 0x0000000613068211 */ /* 0x002fc800078ec0ff */
[----:B------:R-:W-:Y:S02]  /*05a0*/  @!P0 LEA.HI R6, R3, R6, RZ, 0x1d ;  /* 0x0000000603068211 */ /* 0x000fe400078fe8ff */
[----:B0-----:R-:W-:Y:S02]  /*05b0*/  FMNMX.FTZ R12, R17, R12, !PT ;  /* 0x0000000c110c7209 */ /* 0x001fe40007810000 */
[----:B--2---:R-:W-:-:S03]  /*05c0*/  @P2 LEA R21, R21, R10, 0x18 ;  /* 0x0000000a15152211 */ /* 0x004fc600078ec0ff */
[----:B------:R-:W0:Y:S02]  /*05d0*/  SHFL.BFLY PT, R15, R12, 0x1, 0x1f ;  /* 0x0c201f000c0f7f89 */ /* 0x000e2400000e0000 */
[----:B------:R-:W-:Y:S02]  /*05e0*/  @P2 IMAD R10, R8, 0x4, R21 ;  /* 0x00000004080a2824 */ /* 0x000fe400078e0215 */
[----:B------:R-:W-:Y:S01]  /*05f0*/  IMAD.MOV.U32 R8, RZ, RZ, -0x1f528714 ;  /* 0xe0ad78ecff087424 */ /* 0x000fe200078e00ff */
[----:B0-----:R-:W-:-:S05]  /*0600*/  FMNMX.FTZ R19, R12, R15, !PT ;  /* 0x0000000f0c137209 */ /* 0x001fca0007810000 */
[----:B------:R-:W-:Y:S01]  /*0610*/  @!P0 STS [R6], R19 ;  /* 0x0000001306008388 */ /* 0x000fe20000000800 */
[----:B------:R-:W-:Y:S06]  /*0620*/  BAR.SYNC.DEFER_BLOCKING 0x0 ;  /* 0x0000000000007b1d */ /* 0x000fec0000010000 */
[----:B------:R-:W0:Y:S04]  /*0630*/  @P2 LDS R8, [R10] ;  /* 0x000000000a082984 */ /* 0x000e280000000800 */
[----:B0-----:R-:W0:Y:S02]  /*0640*/  SHFL.BFLY PT, R15, R8, 0x10, 0x1f ;  /* 0x0e001f00080f7f89 */ /* 0x001e2400000e0000 */
        /* <DEDUP_REMOVED lines=8> */
[----:B0-----:R-:W-:-:S07]  /*06d0*/  FMNMX.FTZ R19, R14, R19, !PT ;  /* 0x000000130e137209 */ /* 0x001fce0007810000 */
.L_x_4:
[----:B------:R-:W-:Y:S01]  /*06e0*/  ISETP.NE.AND P2, PT, R3, RZ, PT ;  /* 0x000000ff0300720c */ /* 0x000fe20003f45270 */
[----:B------:R-:W-:Y:S01]  /*06f0*/  BSSY.RECONVERGENT B0, `(.L_x_5) ;  /* 0x000001e000007945 */ /* 0x000fe20003800200 */
[----:B------:R-:W-:Y:S01]  /*0700*/  ISETP.GE.U32.AND P0, PT, R13, UR10, PT ;  /* 0x0000000a0d007c0c */ /* 0x000fe2000bf06070 */
[----:B------:R-:W-:-:S03]  /*0710*/  IMAD.MOV.U32 R8, RZ, RZ, RZ ;  /* 0x000000ffff087224 */ /* 0x000fc600078e00ff */
[----:B------:R-:W-:-:S07]  /*0720*/  ISETP.GE.U32.AND.EX P0, PT, R11, UR11, PT, P0 ;  /* 0x0000000b0b007c0c */ /* 0x000fce000bf06100 */
[----:B------:R-:W0:Y:S01]  /*0730*/  @!P2 S2R R15, SR_CgaCtaId ;  /* 0x00000000000fa919 */ /* 0x000e220000008800 */
[----:B------:R-:W-:-:S04]  /*0740*/  @!P2 MOV R6, 0x400 ;  /* 0x000004000006a802 */ /* 0x000fc80000000f00 */
[----:B0-----:R-:W-:-:S05]  /*0750*/  @!P2 LEA R6, R15, R6, 0x18 ;  /* 0x000000060f06a211 */ /* 0x001fca00078ec0ff */
[----:B------:R0:W-:Y:S01]  /*0760*/  @!P2 STS [R6], R19 ;  /* 0x000000130600a388 */ /* 0x0001e20000000800 */
[----:B------:R-:W-:Y:S06]  /*0770*/  BAR.SYNC.DEFER_BLOCKING 0x0 ;  /* 0x0000000000007b1d */ /* 0x000fec0000010000 */
[----:B------:R-:W-:Y:S05]  /*0780*/  @P0 BRA `(.L_x_6) ;  /* 0x0000000000500947 */ /* 0x000fea0003800000 */
[----:B------:R-:W1:Y:S01]  /*0790*/  S2UR UR5, SR_CgaCtaId ;  /* 0x00000000000579c3 */ /* 0x000e620000008800 */
[----:B------:R-:W-:Y:S01]  /*07a0*/  UMOV UR4, 0x400 ;  /* 0x0000040000047882 */ /* 0x000fe20000000000 */
[----:B------:R-:W-:Y:S02]  /*07b0*/  IMAD.MOV.U32 R8, RZ, RZ, RZ ;  /* 0x000000ffff087224 */ /* 0x000fe400078e00ff */
[----:B------:R-:W-:Y:S01]  /*07c0*/  IMAD.MOV.U32 R10, RZ, RZ, R3 ;  /* 0x000000ffff0a7224 */ /* 0x000fe200078e0003 */
[----:B-1----:R-:W-:-:S09]  /*07d0*/  ULEA UR4, UR5, UR4, 0x18 ;  /* 0x0000000405047291 */ /* 0x002fd2000f8ec0ff */
[----:B0-----:R-:W0:Y:S03]  /*07e0*/  LDS R6, [UR4] ;  /* 0x00000004ff067984 */ /* 0x001e260008000800 */
.L_x_7:
[----:B------:R-:W-:-:S04]  /*07f0*/  LEA R14, P0, R13, R4, 0x1 ;  /* 0x000000040d0e7211 */ /* 0x000fc800078008ff */
[----:B------:R-:W-:-:S05]  /*0800*/  LEA.HI.X R15, R13, R5, R11, 0x1, P0 ;  /* 0x000000050d0f7211 */ /* 0x000fca00000f0c0b */
[----:B------:R-:W2:Y:S01]  /*0810*/  LDG.E.U16 R14, desc[UR6][R14.64] ;  /* 0x000000060e0e7981 */ /* 0x000ea2000c1e1500 */
[----:B------:R-:W-:-:S04]  /*0820*/  VIADD R13, R10, UR8 ;  /* 0x000000080a0d7c36 */ /* 0x000fc80008000000 */
[----:B------:R-:W-:Y:S01]  /*0830*/  IMAD.MOV.U32 R10, RZ, RZ, R13 ;  /* 0x000000ffff0a7224 */ /* 0x000fe200078e000d */
[----:B------:R-:W-:Y:S01]  /*0840*/  ISETP.GE.U32.AND P0, PT, R13, UR10, PT ;  /* 0x0000000a0d007c0c */ /* 0x000fe2000bf06070 */
[----:B--2---:R-:W-:-:S05]  /*0850*/  HADD2.F32 R11, -RZ, R14.H0_H0 ;  /* 0x2000000eff0b7230 */ /* 0x004fca0000004100 */
[----:B0-----:R-:W-:-:S04]  /*0860*/  FADD.FTZ R11, -R6, R11 ;  /* 0x0000000b060b7221 */ /* 0x001fc80000010100 */
[----:B------:R-:W-:Y:S01]  /*0870*/  FMUL.FTZ R12, R11, 1.4426950216293334961 ;  /* 0x3fb8aa3b0b0c7820 */ /* 0x000fe20000410000 */
[----:B------:R-:W-:-:S03]  /*0880*/  SHF.R.S32.HI R11, RZ, 0x1f, R13 ;  /* 0x0000001fff0b7819 */ /* 0x000fc6000001140d */
[----:B------:R-:W0:Y:S01]  /*0890*/  MUFU.EX2 R17, R12 ;  /* 0x0000000c00117308 */ /* 0x000e220000000800 */
[----:B------:R-:W-:Y:S01]  /*08a0*/  ISETP.GE.U32.AND.EX P0, PT, R11, UR11, PT, P0 ;  /* 0x0000000b0b007c0c */ /* 0x000fe2000bf06100 */
[----:B0-----:R-:W-:-:S12]  /*08b0*/  FADD.FTZ R8, R17, R8 ;  /* 0x0000000811087221 */ /* 0x001fd80000010000 */
[----:B------:R-:W-:Y:S05]  /*08c0*/  @!P0 BRA `(.L_x_7) ;  /* 0xfffffffc00c88947 */ /* 0x000fea000383ffff */
.L_x_6:
[----:B------:R-:W-:Y:S05]  /*08d0*/  BSYNC.RECONVERGENT B0 ;  /* 0x0000000000007941 */ /* 0x000fea0003800200 */
.L_x_5:
[----:B------:R-:W-:Y:S05]  /*08e0*/  BRA.U UP0, `(.L_x_8) ;  /* 0x00000001002c7547 */ /* 0x000fea000b800000 */
[----:B------:R-:W1:Y:S02]  /*08f0*/  SHFL.BFLY PT, R3, R8, 0x10, 0x1f ;  /* 0x0e001f0008037f89 */ /* 0x000e6400000e0000 */
[----:B-1----:R-:W-:-:S05]  /*0900*/  FADD.FTZ R3, R3, R8 ;  /* 0x0000000803037221 */ /* 0x002fca0000010000 */
[----:B0-----:R-:W0:Y:S02]  /*0910*/  SHFL.BFLY PT, R6, R3, 0x8, 0x1f ;  /* 0x0d001f0003067f89 */ /* 0x001e2400000e0000 */
[----:B0-----:R-:W-:-:S05]  /*0920*/  FADD.FTZ R6, R3, R6 ;  /* 0x0000000603067221 */ /* 0x001fca0000010000 */
[----:B------:R-:W0:Y:S02]  /*0930*/  SHFL.BFLY PT, R11, R6, 0x4, 0x1f ;  /* 0x0c801f00060b7f89 */ /* 0x000e2400000e0000 */
[----:B0-----:R-:W-:-:S05]  /*0940*/  FADD.FTZ R11, R6, R11 ;  /* 0x0000000b060b7221 */ /* 0x001fca0000010000 */
[----:B------:R-:W0:Y:S02]  /*0950*/  SHFL.BFLY PT, R10, R11, 0x2, 0x1f ;  /* 0x0c401f000b0a7f89 */ /* 0x000e2400000e0000 */
[----:B0-----:R-:W-:-:S05]  /*0960*/  FADD.FTZ R10, R11, R10 ;  /* 0x0000000a0b0a7221 */ /* 0x001fca0000010000 */
[----:B------:R-:W0:Y:S02]  /*0970*/  SHFL.BFLY PT, R13, R10, 0x1, 0x1f ;  /* 0x0c201f000a0d7f89 */ /* 0x000e2400000e0000 */
[----:B0-----:R-:W-:Y:S01]  /*0980*/  FADD.FTZ R13, R10, R13 ;  /* 0x0000000d0a0d7221 */ /* 0x001fe20000010000 */
[----:B------:R-:W-:Y:S06]  /*0990*/  BRA `(.L_x_9) ;  /* 0x00000000009c7947 */ /* 0x000fec0003800000 */
.L_x_8:
[----:B------:R-:W1:Y:S01]  /*09a0*/  SHFL.BFLY PT, R11, R8, 0x10, 0x1f ;  /* 0x0e001f00080b7f89 */ /* 0x000e6200000e0000 */
[----:B------:R-:W-:Y:S02]  /*09b0*/  I2FP.F32.U32 R10, UR8 ;  /* 0x00000008000a7c45 */ /* 0x000fe40008201000 */
[----:B------:R-:W-:Y:S02]  /*09c0*/  LOP3.LUT P0, R12, R3, 0x1f, RZ, 0xc0, !PT ;  /* 0x0000001f030c7812 */ /* 0x000fe4000780c0ff */
[----:B------:R-:W-:Y:S01]  /*09d0*/  I2FP.F32.U32 R14, R3 ;  /* 0x00000003000e7245 */ /* 0x000fe20000201000 */
[----:B------:R-:W-:-:S05]  /*09e0*/  FMUL.FTZ R15, R10, 0.03125 ;  /* 0x3d0000000a0f7820 */ /* 0x000fca0000410000 */
[----:B------:R-:W-:-:S05]  /*09f0*/  FSETP.GT.FTZ.AND P3, PT, R15, R14, PT ;  /* 0x0000000e0f00720b */ /* 0x000fca0003f74000 */
[----:B------:R-:W2:Y:S01]  /*0a00*/  @!P0 S2R R15, SR_CgaCtaId ;  /* 0x00000000000f8919 */ /* 0x000ea20000008800 */
[----:B-1----:R-:W-:-:S07]  /*0a10*/  FADD.FTZ R11, R11, R8 ;  /* 0x000000080b0b7221 */ /* 0x002fce0000010000 */
[----:B------:R-:W1:Y:S01]  /*0a20*/  @P3 S2R R17, SR_CgaCtaId ;  /* 0x0000000000113919 */ /* 0x000e620000008800 */
[----:B------:R-:W-:Y:S01]  /*0a30*/  @P3 MOV R8, 0x400 ;  /* 0x0000040000083802 */ /* 0x000fe20000000f00 */
[----:B0-----:R-:W0:Y:S04]  /*0a40*/  SHFL.BFLY PT, R6, R11, 0x8, 0x1f ;  /* 0x0d001f000b067f89 */ /* 0x001e2800000e0000 */
[----:B------:R-:W-:Y:S02]  /*0a50*/  @P3 VIADD R8, R8, 0x4 ;  /* 0x0000000408083836 */ /* 0x000fe40000000000 */
[----:B0-----:R-:W-:-:S03]  /*0a60*/  FADD.FTZ R6, R11, R6 ;  /* 0x000000060b067221 */ /* 0x001fc60000010000 */
[----:B-1----:R-:W-:Y:S02]  /*0a70*/  @P3 LEA R17, R17, R8, 0x18 ;  /* 0x0000000811113211 */ /* 0x002fe400078ec0ff */
[----:B------:R-:W0:Y:S03]  /*0a80*/  SHFL.BFLY PT, R13, R6, 0x4, 0x1f ;  /* 0x0c801f00060d7f89 */ /* 0x000e2600000e0000 */
[----:B------:R-:W-:Y:S02]  /*0a90*/  @P3 IMAD R8, R12, 0x4, R17 ;  /* 0x000000040c083824 */ /* 0x000fe400078e0211 */
[----:B0-----:R-:W-:Y:S01]  /*0aa0*/  FADD.FTZ R13, R6, R13 ;  /* 0x0000000d060d7221 */ /* 0x001fe20000010000 */
[----:B------:R-:W-:-:S04]  /*0ab0*/  @!P0 MOV R6, 0x400 ;  /* 0x0000040000068802 */ /* 0x000fc80000000f00 */
[----:B------:R-:W0:Y:S01]  /*0ac0*/  SHFL.BFLY PT, R10, R13, 0x2, 0x1f ;  /* 0x0c401f000d0a7f89 */ /* 0x000e2200000e0000 */
[----:B------:R-:W-:-:S05]  /*0ad0*/  @!P0 VIADD R6, R6, 0x4 ;  /* 0x0000000406068836 */ /* 0x000fca0000000000 */
[----:B--2---:R-:W-:-:S04]  /*0ae0*/  @!P0 LEA R6, R15, R6, 0x18 ;  /* 0x000000060f068211 */ /* 0x004fc800078ec0ff */
[----:B------:R-:W-:Y:S01]  /*0af0*/  @!P0 LEA.HI R6, R3, R6, RZ, 0x1d ;  /* 0x0000000603068211 */ /* 0x000fe200078fe8ff */
[----:B------:R-:W-:Y:S02]  /*0b00*/  IMAD.MOV.U32 R3, RZ, RZ, RZ ;  /* 0x000000ffff037224 */ /* 0x000fe400078e00ff */
[----:B0-----:R-:W-:-:S05]  /*0b10*/  FADD.FTZ R10, R13, R10 ;  /* 0x0000000a0d0a7221 */ /* 0x001fca0000010000 */
[----:B------:R-:W0:Y:S02]  /*0b20*/  SHFL.BFLY PT, R11, R10, 0x1, 0x1f ;  /* 0x0c201f000a0b7f89 */ /* 0x000e2400000e0000 */
[----:B0-----:R-:W-:-:S05]  /*0b30*/  FADD.FTZ R15, R10, R11 ;  /* 0x0000000b0a0f7221 */ /* 0x001fca0000010000 */
[----:B------:R-:W-:Y:S01]  /*0b40*/  @!P0 STS [R6], R15 ;  /* 0x0000000f06008388 */ /* 0x000fe20000000800 */
[----:B------:R-:W-:Y:S06]  /*0b50*/  BAR.SYNC.DEFER_BLOCKING 0x0 ;  /* 0x0000000000007b1d */ /* 0x000fec0000010000 */
[----:B------:R-:W0:Y:S04]  /*0b60*/  @P3 LDS R3, [R8] ;  /* 0x0000000008033984 */ /* 0x000e280000000800 */
[----:B0-----:R-:W0:Y:S02]  /*0b70*/  SHFL.BFLY PT, R10, R3, 0x10, 0x1f ;  /* 0x0e001f00030a7f89 */ /* 0x001e2400000e0000 */
[----:B0-----:R-:W-:-:S05]  /*0b80*/  FADD.FTZ R10, R10, R3 ;  /* 0x000000030a0a7221 */ /* 0x001fca0000010000 */
[----:B------:R-:W0:Y:S02]  /*0b90*/  SHFL.BFLY PT, R11, R10, 0x8, 0x1f ;  /* 0x0d001f000a0b7f89 */ /* 0x000e2400000e0000 */
[----:B0-----:R-:W-:-:S05]  /*0ba0*/  FADD.FTZ R11, R10, R11 ;  /* 0x0000000b0a0b7221 */ /* 0x001fca0000010000 */
[----:B------:R-:W0:Y:S02]  /*0bb0*/  SHFL.BFLY PT, R12, R11, 0x4, 0x1f ;  /* 0x0c801f000b0c7f89 */ /* 0x000e2400000e0000 */
[----:B0-----:R-:W-:-:S05]  /*0bc0*/  FADD.FTZ R12, R11, R12 ;  /* 0x0000000c0b0c7221 */ /* 0x001fca0000010000 */
[----:B------:R-:W0:Y:S02]  /*0bd0*/  SHFL.BFLY PT, R13, R12, 0x2, 0x1f ;  /* 0x0c401f000c0d7f89 */ /* 0x000e2400000e0000 */
[----:B0-----:R-:W-:-:S05]  /*0be0*/  FADD.FTZ R14, R12, R13 ;  /* 0x0000000d0c0e7221 */ /* 0x001fca0000010000 */
[----:B------:R-:W0:Y:S02]  /*0bf0*/  SHFL.BFLY PT, R13, R14, 0x1, 0x1f ;  /* 0x0c201f000e0d7f89 */ /* 0x000e2400000e0000 */
[----:B0-----:R-:W-:-:S07]  /*0c00*/  FADD.FTZ R13, R14, R13 ;  /* 0x0000000d0e0d7221 */ /* 0x001fce0000010000 */
.L_x_9:
[----:B------:R-:W-:Y:S05]  /*0c10*/  @P2 EXIT ;  /* 0x000000000000294d */ /* 0x000fea0003800000 */
[----:B------:R-:W0:Y:S01]  /*0c20*/  @P1 LDC R3, c[0x0][0x3a0] ;  /* 0x0000e800ff031b82 */ /* 0x000e220000000800 */
[----:B------:R-:W-:-:S07]  /*0c30*/  @P1 VIADD R6, R0, 0x1 ;  /* 0x0000000100061836 */ /* 0x000fce0000000000 */
[----:B------:R-:W1:Y:S01]  /*0c40*/  LDC.64 R10, c[0x0][0x390] ;  /* 0x0000e400ff0a7b82 */ /* 0x000e620000000a00 */
[----:B0-----:R-:W-:Y:S02]  /*0c50*/  @P1 VIADD R8, R3, 0xffffffff ;  /* 0xffffffff03081836 */ /* 0x001fe40000000000 */
[C---:B------:R-:W-:Y:S02]  /*0c60*/  @P1 IMAD R6, R9.reuse, R3, R6 ;  /* 0x0000000309061224 */ /* 0x040fe400078e0206 */
[----:B------:R-:W-:Y:S02]  /*0c70*/  @P1 IMAD R8, R9, R8, R0 ;  /* 0x0000000809081224 */ /* 0x000fe400078e0200 */
[----:B------:R-:W-:-:S04]  /*0c80*/  @!P1 IMAD R8, R7, R2, R9 ;  /* 0x0000000207089224 */ /* 0x000fc800078e0209 */
[----:B------:R-:W-:-:S05]  /*0c90*/  @!P1 IMAD.IADD R6, R8, 0x1, R2 ;  /* 0x0000000108069824 */ /* 0x000fca00078e0202 */
[----:B------:R-:W-:-:S04]  /*0ca0*/  SHF.R.S64 R3, RZ, 0x1e, R6 ;  /* 0x0000001eff037819 */ /* 0x000fc80000001006 */
[----:B-1----:R-:W-:-:S04]  /*0cb0*/  IADD3 R2, P0, PT, R3, R10, RZ ;  /* 0x0000000a03027210 */ /* 0x002fc80007f1e0ff */
[----:B------:R-:W-:Y:S01]  /*0cc0*/  LEA.HI.X.SX32 R3, R6, R11, 0x2, P0 ;  /* 0x0000000b06037211 */ /* 0x000fe200000f16ff */
[----:B------:R-:W0:Y:S05]  /*0cd0*/  S2UR UR5, SR_CgaCtaId ;  /* 0x00000000000579c3 */ /* 0x000e2a0000008800 */
[----:B------:R-:W2:Y:S01]  /*0ce0*/  LDG.E R3, desc[UR6][R2.64] ;  /* 0x0000000602037981 */ /* 0x000ea2000c1e1900 */
[----:B------:R-:W-:Y:S02]  /*0cf0*/  UMOV UR4, 0x400 ;  /* 0x0000040000047882 */ /* 0x000fe40000000000 */
[----:B------:R-:W1:Y:S01]  /*0d00*/  LDC.64 R10, c[0x0][0x380] ;  /* 0x0000e000ff0a7b82 */ /* 0x000e620000000a00 */
[----:B0-----:R-:W-:-:S09]  /*0d10*/  ULEA UR4, UR5, UR4, 0x18 ;  /* 0x0000000405047291 */ /* 0x001fd2000f8ec0ff */
[----:B------:R-:W0:Y:S01]  /*0d20*/  LDS R7, [UR4] ;  /* 0x00000004ff077984 */ /* 0x000e220008000800 */
[----:B--2---:R-:W-:-:S06]  /*0d30*/  IMAD.WIDE R4, R3, 0x2, R4 ;  /* 0x0000000203047825 */ /* 0x004fcc00078e0204 */
[----:B------:R-:W2:Y:S01]  /*0d40*/  LDG.E.U16 R4, desc[UR6][R4.64] ;  /* 0x0000000604047981 */ /* 0x000ea2000c1e1500 */
[----:B------:R-:W-:Y:S01]  /*0d50*/  FADD.FTZ R13, R13, 9.9999997171806853657e-10 ;  /* 0x3089705f0d0d7421 */ /* 0x000fe20000010000 */
[----:B------:R-:W-:-:S04]  /*0d60*/  SHF.R.S64 R9, RZ, 0x1e, R8 ;  /* 0x0000001eff097819 */ /* 0x000fc80000001008 */
[----:B-1----:R-:W-:Y:S01]  /*0d70*/  IADD3 R2, P0, PT, R9, R10, RZ ;  /* 0x0000000a09027210 */ /* 0x002fe20007f1e0ff */
[----:B------:R-:W1:Y:S03]  /*0d80*/  MUFU.LG2 R13, R13 ;  /* 0x0000000d000d7308 */ /* 0x000e660000000c00 */
[----:B------:R-:W-:Y:S01]  /*0d90*/  LEA.HI.X.SX32 R3, R8, R11, 0x2, P0 ;  /* 0x0000000b08037211 */ /* 0x000fe200000f16ff */
[----:B--2---:R-:W-:-:S05]  /*0da0*/  HADD2.F32 R0, -RZ, R4.H0_H0 ;  /* 0x20000004ff007230 */ /* 0x004fca0000004100 */
[----:B0-----:R-:W-:-:S04]  /*0db0*/  FADD.FTZ R0, R0, -R7 ;  /* 0x8000000700007221 */ /* 0x001fc80000010000 */
[----:B-1----:R-:W-:-:S05]  /*0dc0*/  FFMA.FTZ R5, R13, -0.69314718246459960938, R0 ;  /* 0xbf3172180d057823 */ /* 0x002fca0000010000 */
[----:B------:R-:W-:Y:S01]  /*0dd0*/  STG.E desc[UR6][R2.64], R5 ;  /* 0x0000000502007986 */ /* 0x000fe2000c101906 */
[----:B------:R-:W-:Y:S05]  /*0de0*/  EXIT ;  /* 0x000000000000794d */ /* 0x000fea0003800000 */
.L_x_10:
[----:B------:R-:W-:-:S00]  /*0df0*/  BRA `(.L_x_10) ;  /* 0xfffffffc00fc7947 */ /* 0x000fc0000383ffff */
[----:B------:R-:W-:-:S00]  /*0e00*/  NOP ;  /* 0x0000000000007918 */ /* 0x000fc00000000000 */
[----:B------:R-:W-:-:S00]  /*0e10*/  NOP ;  /* 0x0000000000007918 */ /* 0x000fc00000000000 */
[----:B------:R-:W-:-:S00]  /*0e20*/  NOP ;  /* 0x0000000000007918 */ /* 0x000fc00000000000 */
[----:B------:R-:W-:-:S00]  /*0e30*/  NOP ;  /* 0x0000000000007918 */ /* 0x000fc00000000000 */
[----:B------:R-:W-:-:S00]  /*0e40*/  NOP ;  /* 0x0000000000007918 */ /* 0x000fc00000000000 */
[----:B------:R-:W-:-:S00]  /*0e50*/  NOP ;  /* 0x0000000000007918 */ /* 0x000fc00000000000 */
[----:B------:R-:W-:-:S00]  /*0e60*/  NOP ;  /* 0x0000000000007918 */ /* 0x000fc00000000000 */
[----:B------:R-:W-:-:S00]  /*0e70*/  NOP ;  /* 0x0000000000007918 */ /* 0x000fc00000000000 */
.L_x_29:


//--------------------- .text._ZN17fastertransformer16log_probs_kernelIfEEvPfPKT_PKiS6_mmmmb --------------------------
	.section	.text._ZN17fastertransformer16log_probs_kernelIfEEvPfPKT_PKiS6_mmmmb,"ax",@progbits
	.align	128
        .global         _ZN17fastertransformer16log_probs_kernelIfEEvPfPKT_PKiS6_mmmmb
        .type           _ZN17fastertransformer16log_probs_kernelIfEEvPfPKT_PKiS6_mmmmb,@function
        .size           _ZN17fastertransformer16log_probs_kernelIfEEvPfPKT_PKiS6_mmmmb,(.L_x_30 - _ZN17fastertransformer16log_probs_kernelIfEEvPfPKT_PKiS6_mmmmb)
        .other          _ZN17fastertransformer16log_probs_kernelIfEEvPfPKT_PKiS6_mmmmb,@"STO_CUDA_ENTRY STV_DEFAULT"
_ZN17fastertransformer16log_probs_kernelIfEEvPfPKT_PKiS6_mmmmb:
.text._ZN17fastertransformer16log_probs_kernelIfEEvPfPKT_PKiS6_mmmmb:
        /* <DEDUP_REMOVED lines=34> */
[----:B------:R-:W-:-:S05]  /*0220*/  IMAD R6, R9, R8, R6 ;  /* 0x0000000809067224 */ /* 0x000fca00078e0206 */
[----:B------:R-:W-:-:S04]  /*0230*/  SHF.R.S64 R11, RZ, 0x1e, R6 ;  /* 0x0000001eff0b7819 */ /* 0x000fc80000001006 */
[----:B---3--:R-:W-:Y:S01]  /*0240*/  IADD3 R4, P2, PT, R11, R4, RZ ;  /* 0x000000040b047210 */ /* 0x008fe20007f5e0ff */
[----:B------:R-:W-:-:S03]  /*0250*/  IMAD.MOV.U32 R11, RZ, RZ, RZ ;  /* 0x000000ffff0b7224 */ /* 0x000fc600078e00ff */
[----:B------:R-:W-:Y:S01]  /*0260*/  LEA.HI.X.SX32 R5, R6, R5, 0x2, P2 ;  /* 0x0000000506057211 */ /* 0x000fe200010f16ff */
[----:B------:R-:W-:Y:S01]  /*0270*/  IMAD.MOV.U32 R6, RZ, RZ, -0x800001 ;  /* 0xff7fffffff067424 */ /* 0x000fe200078e00ff */
[----:B------:R-:W-:Y:S07]  /*0280*/  @P0 BRA `(.L_x_12) ;  /* 0x00000000003c0947 */ /* 0x000fee0003800000 */
[----:B------:R-:W0:Y:S01]  /*0290*/  LDC R17, c[0x0][0x360] ;  /* 0x0000d800ff117b82 */ /* 0x000e220000000800 */
[----:B------:R-:W-:Y:S02]  /*02a0*/  IMAD.MOV.U32 R6, RZ, RZ, -0x800001 ;  /* 0xff7fffffff067424 */ /* 0x000fe400078e00ff */
[----:B------:R-:W-:Y:S02]  /*02b0*/  IMAD.MOV.U32 R19, RZ, RZ, R13 ;  /* 0x000000ffff137224 */ /* 0x000fe400078e000d */
[----:B------:R-:W-:Y:S02]  /*02c0*/  IMAD.MOV.U32 R10, RZ, RZ, R11 ;  /* 0x000000ffff0a7224 */ /* 0x000fe400078e000b */
[----:B------:R-:W-:-:S07]  /*02d0*/  IMAD.MOV.U32 R8, RZ, RZ, R3 ;  /* 0x000000ffff087224 */ /* 0x000fce00078e0003 */
.L_x_13:
[----:B------:R-:W-:-:S04]  /*02e0*/  LEA R14, P0, R19, R4, 0x2 ;  /* 0x00000004130e7211 */ /* 0x000fc800078010ff */
[----:B------:R-:W-:-:S06]  /*02f0*/  LEA.HI.X R15, R19, R5, R10, 0x2, P0 ;  /* 0x00000005130f7211 */ /* 0x000fcc00000f140a */
[----:B------:R-:W2:Y:S01]  /*0300*/  LDG.E R15, desc[UR6][R14.64] ;  /* 0x000000060e0f7981 */ /* 0x000ea2000c1e1900 */
[----:B0-----:R-:W-:-:S04]  /*0310*/  IMAD.IADD R19, R17, 0x1, R8 ;  /* 0x0000000111137824 */ /* 0x001fc800078e0208 */
[--C-:B------:R-:W-:Y:S01]  /*0320*/  IMAD.MOV.U32 R8, RZ, RZ, R19.reuse ;  /* 0x000000ffff087224 */ /* 0x100fe200078e0013 */
[----:B------:R-:W-:Y:S02]  /*0330*/  ISETP.GE.U32.AND P0, PT, R19, UR10, PT ;  /* 0x0000000a13007c0c */ /* 0x000fe4000bf06070 */
[----:B------:R-:W-:-:S04]  /*0340*/  SHF.R.S32.HI R10, RZ, 0x1f, R19 ;  /* 0x0000001fff0a7819 */ /* 0x000fc80000011413 */
[----:B------:R-:W-:Y:S02]  /*0350*/  ISETP.GE.U32.AND.EX P0, PT, R10, UR11, PT, P0 ;  /* 0x0000000b0a007c0c */ /* 0x000fe4000bf06100 */
[----:B--2---:R-:W-:-:S11]  /*0360*/  FMNMX.FTZ R6, R15, R6, !PT ;  /* 0x000000060f067209 */ /* 0x004fd60007810000 */
[----:B------:R-:W-:Y:S05]  /*0370*/  @!P0 BRA `(.L_x_13) ;  /* 0xfffffffc00d88947 */ /* 0x000fea000383ffff */
.L_x_12:
[----:B------:R-:W-:Y:S05]  /*0380*/  BSYNC.RECONVERGENT B0 ;  /* 0x0000000000007941 */ /* 0x000fea0003800200 */
.L_x_11:
        /* <DEDUP_REMOVED lines=14> */
.L_x_14:
        /* <DEDUP_REMOVED lines=39> */
.L_x_15:
        /* <DEDUP_REMOVED lines=17> */
.L_x_18:
[----:B------:R-:W-:-:S04]  /*07f0*/  LEA R14, P0, R13, R4, 0x2 ;  /* 0x000000040d0e7211 */ /* 0x000fc800078010ff */
[----:B------:R-:W-:-:S06]  /*0800*/  LEA.HI.X R15, R13, R5, R11, 0x2, P0 ;  /* 0x000000050d0f7211 */ /* 0x000fcc00000f140b */
[----:B------:R-:W0:Y:S01]  /*0810*/  LDG.E R15, desc[UR6][R14.64] ;  /* 0x000000060e0f7981 */ /* 0x000e22000c1e1900 */
[----:B------:R-:W-:-:S04]  /*0820*/  VIADD R13, R10, UR8 ;  /* 0x000000080a0d7c36 */ /* 0x000fc80008000000 */
[----:B------:R-:W-:Y:S01]  /*0830*/  IMAD.MOV.U32 R10, RZ, RZ, R13 ;  /* 0x000000ffff0a7224 */ /* 0x000fe200078e000d */
[----:B------:R-:W-:Y:S01]  /*0840*/  ISETP.GE.U32.AND P0, PT, R13, UR10, PT ;  /* 0x0000000a0d007c0c */ /* 0x000fe2000bf06070 */
[----:B0-----:R-:W-:-:S04]  /*0850*/  FADD.FTZ R11, -R6, R15 ;  /* 0x0000000f060b7221 */ /* 0x001fc80000010100 */
[----:B------:R-:W-:Y:S01]  /*0860*/  FMUL.FTZ R12, R11, 1.4426950216293334961 ;  /* 0x3fb8aa3b0b0c7820 */ /* 0x000fe20000410000 */
[----:B------:R-:W-:-:S03]  /*0870*/  SHF.R.S32.HI R11, RZ, 0x1f, R13 ;  /* 0x0000001fff0b7819 */ /* 0x000fc6000001140d */
[----:B------:R-:W0:Y:S01]  /*0880*/  MUFU.EX2 R17, R12 ;  /* 0x0000000c00117308 */ /* 0x000e220000000800 */
[----:B------:R-:W-:Y:S01]  /*0890*/  ISETP.GE.U32.AND.EX P0, PT, R11, UR11, PT, P0 ;  /* 0x0000000b0b007c0c */ /* 0x000fe2000bf06100 */
[----:B0-----:R-:W-:-:S12]  /*08a0*/  FADD.FTZ R8, R17, R8 ;  /* 0x0000000811087221 */ /* 0x001fd80000010000 */
[----:B------:R-:W-:Y:S05]  /*08b0*/  @!P0 BRA `(.L_x_18) ;  /* 0xfffffffc00cc8947 */ /* 0x000fea000383ffff */
.L_x_17:
[----:B------:R-:W-:Y:S05]  /*08c0*/  BSYNC.RECONVERGENT B0 ;  /* 0x0000000000007941 */ /* 0x000fea0003800200 */
.L_x_16:
        /* <DEDUP_REMOVED lines=12> */
.L_x_19:
        /* <DEDUP_REMOVED lines=39> */
.L_x_20:
        /* <DEDUP_REMOVED lines=19> */
[----:B------:R-:W0:Y:S01]  /*0d30*/  LDG.E R4, desc[UR6][R4.64] ;  /* 0x0000000604047981 */ /* 0x000e22000c1e1900 */
[----:B------:R-:W-:Y:S01]  /*0d40*/  FADD.FTZ R13, R13, 9.9999997171806853657e-10 ;  /* 0x3089705f0d0d7421 */ /* 0x000fe20000010000 */
[----:B------:R-:W-:-:S03]  /*0d50*/  SHF.R.S64 R9, RZ, 0x1e, R8 ;  /* 0x0000001eff097819 */ /* 0x000fc60000001008 */
[----:B------:R-:W2:Y:S01]  /*0d60*/  MUFU.LG2 R0, R13 ;  /* 0x0000000d00007308 */ /* 0x000ea20000000c00 */
[----:B-1----:R-:W-:-:S04]  /*0d70*/  IADD3 R2, P0, PT, R9, R10, RZ ;  /* 0x0000000a09027210 */ /* 0x002fc80007f1e0ff */
[----:B------:R-:W-:Y:S01]  /*0d80*/  LEA.HI.X.SX32 R3, R8, R11, 0x2, P0 ;  /* 0x0000000b08037211 */ /* 0x000fe200000f16ff */
[----:B0-----:R-:W-:-:S04]  /*0d90*/  FADD.FTZ R7, R4, -R7 ;  /* 0x8000000704077221 */ /* 0x001fc80000010000 */
[----:B--2---:R-:W-:-:S05]  /*0da0*/  FFMA.FTZ R7, R0, -0.69314718246459960938, R7 ;  /* 0xbf31721800077823 */ /* 0x004fca0000010007 */
[----:B------:R-:W-:Y:S01]  /*0db0*/  STG.E desc[UR6][R2.64], R7 ;  /* 0x0000000702007986 */ /* 0x000fe2000c101906 */
[----:B------:R-:W-:Y:S05]  /*0dc0*/  EXIT ;  /* 0x000000000000794d */ /* 0x000fea0003800000 */
.L_x_21:
        /* <DEDUP_REMOVED lines=11> */
.L_x_30:


//--------------------- .text._ZN17fastertransformer20accumulate_log_probsEPfPKfPKimmb --------------------------
	.section	.text._ZN17fastertransformer20accumulate_log_probsEPfPKfPKimmb,"ax",@progbits
	.align	128
        .global         _ZN17fastertransformer20accumulate_log_probsEPfPKfPKimmb
        .type           _ZN17fastertransformer20accumulate_log_probsEPfPKfPKimmb,@function
        .size           _ZN17fastertransformer20accumulate_log_probsEPfPKfPKimmb,(.L_x_31 - _ZN17fastertransformer20accumulate_log_probsEPfPKfPKimmb)
        .other          _ZN17fastertransformer20accumulate_log_probsEPfPKfPKimmb,@"STO_CUDA_ENTRY STV_DEFAULT"
_ZN17fastertransformer20accumulate_log_probsEPfPKfPKimmb:
.text._ZN17fastertransformer20accumulate_log_probsEPfPKfPKimmb:
[----:B------:R-:W-:Y:S08]  /*0000*/  LDC R1, c[0x0][0x37c] ;  /* 0x0000df00ff017b82 */ /* 0x000ff00000000800 */
[----:B------:R-:W0:Y:S08]  /*0010*/  S2UR UR4, SR_CTAID.X ;  /* 0x00000000000479c3 */ /* 0x000e300000002500 */
[----:B------:R-:W0:Y:S02]  /*0020*/  LDC.64 R4, c[0x0][0x3a0] ;  /* 0x0000e800ff047b82 */ /* 0x000e240000000a00 */
[----:B0-----:R-:W-:-:S04]  /*0030*/  ISETP.LE.U32.AND P0, PT, R4, UR4, PT ;  /* 0x0000000404007c0c */ /* 0x001fc8000bf03070 */
[----:B------:R-:W-:-:S13]  /*0040*/  ISETP.GE.U32.AND.EX P0, PT, RZ, R5, PT, P0 ;  /* 0x00000005ff00720c */ /* 0x000fda0003f06100 */
[----:B------:R-:W-:Y:S05]  /*0050*/  @P0 EXIT ;  /* 0x000000000000094d */ /* 0x000fea0003800000 */
[----:B------:R-:W0:Y:S01]  /*0060*/  LDC.64 R2, c[0x0][0x390] ;  /* 0x0000e400ff027b82 */ /* 0x000e220000000a00 */
[----:B------:R-:W1:Y:S01]  /*0070*/  LDCU.64 UR6, c[0x0][0x358] ;  /* 0x00006b00ff0677ac */ /* 0x000e620008000a00 */
[----:B------:R-:W-:Y:S02]  /*0080*/  USHF.L.U32 UR8, UR4, 0x2, URZ ;  /* 0x0000000204087899 */ /* 0x000fe400080006ff */
[----:B------:R-:W-:Y:S01]  /*0090*/  USHF.R.U32.HI UR9, URZ, 0x1e, UR4 ;  /* 0x0000001eff097899 */ /* 0x000fe20008011604 */
[----:B------:R-:W2:Y:S03]  /*00a0*/  S2R R0, SR_TID.X ;  /* 0x0000000000007919 */ /* 0x000ea60000002100 */
[----:B------:R-:W3:Y:S01]  /*00b0*/  LDC.U8 R5, c[0x0][0x3a8] ;  /* 0x0000ea00ff057b82 */ /* 0x000ee20000000000 */
[----:B------:R-:W4:Y:S07]  /*00c0*/  LDCU.64 UR10, c[0x0][0x388] ;  /* 0x00007100ff0a77ac */ /* 0x000f2e0008000a00 */
[----:B------:R-:W5:Y:S01]  /*00d0*/  LDC.64 R8, c[0x0][0x398] ;  /* 0x0000e600ff087b82 */ /* 0x000f620000000a00 */
[----:B0-----:R-:W-:-:S04]  /*00e0*/  IADD3 R2, P0, PT, R2, UR8, RZ ;  /* 0x0000000802027c10 */ /* 0x001fc8000ff1e0ff */
[----:B------:R-:W-:-:S05]  /*00f0*/  IADD3.X R3, PT, PT, R3, UR9, RZ, P0, !PT ;  /* 0x0000000903037c10 */ /* 0x000fca00087fe4ff */
[----:B-1----:R0:W4:Y:S01]  /*0100*/  LDG.E R2, desc[UR6][R2.64] ;  /* 0x0000000602027981 */ /* 0x002122000c1e1900 */
[----:B---3--:R-:W-:Y:S01]  /*0110*/  PRMT R5, R5, 0x8880, RZ ;  /* 0x0000888005057816 */ /* 0x008fe200000000ff */
[----:B------:R-:W-:Y:S03]  /*0120*/  BSSY.RECONVERGENT B0, `(.L_x_22) ;  /* 0x000001b000007945 */ /* 0x000fe60003800200 */
[----:B------:R-:W-:Y:S02]  /*0130*/  ISETP.NE.AND P0, PT, R5, RZ, PT ;  /* 0x000000ff0500720c */ /* 0x000fe40003f05270 */
[----:B-----5:R-:W-:-:S04]  /*0140*/  IADD3 R6, P1, PT, R8, -0x1, RZ ;  /* 0xffffffff08067810 */ /* 0x020fc80007f3e0ff */
[----:B------:R-:W-:-:S04]  /*0150*/  IADD3.X R5, PT, PT, R9, -0x1, RZ, P1, !PT ;  /* 0xffffffff09057810 */ /* 0x000fc80000ffe4ff */
[----:B0-----:R-:W-:-:S05]  /*0160*/  SEL R3, R5, RZ, P0 ;  /* 0x000000ff05037207 */ /* 0x001fca0000000000 */
[----:B------:R-:W-:Y:S02]  /*0170*/  IMAD R5, R3, UR4, RZ ;  /* 0x0000000403057c24 */ /* 0x000fe4000f8e02ff */
[----:B----4-:R-:W-:Y:S01]  /*0180*/  VIADD R7, R2, 0xffffffff ;  /* 0xffffffff02077836 */ /* 0x010fe20000000000 */
[----:B------:R-:W-:Y:S01]  /*0190*/  SEL R2, R6, 0x1, P0 ;  /* 0x0000000106027807 */ /* 0x000fe20000000000 */
[----:B------:R-:W-:-:S03]  /*01a0*/  IMAD.MOV.U32 R6, RZ, RZ, RZ ;  /* 0x000000ffff067224 */ /* 0x000fc600078e00ff */
[----:B--2---:R-:W-:Y:S01]  /*01b0*/  ISETP.GE.AND P1, PT, R0, R7, PT ;  /* 0x000000070000720c */ /* 0x004fe20003f26270 */
[----:B------:R-:W-:-:S12]  /*01c0*/  IMAD.WIDE.U32 R2, R2, UR4, RZ ;  /* 0x0000000402027c25 */ /* 0x000fd8000f8e00ff */
[----:B------:R-:W-:Y:S05]  /*01d0*/  @P1 BRA `(.L_x_23) ;  /* 0x00000000003c1947 */ /* 0x000fea0003800000 */
[----:B------:R-:W0:Y:S01]  /*01e0*/  LDC R9, c[0x0][0x360] ;  /* 0x0000d800ff097b82 */ /* 0x000e220000000800 */
[----:B------:R-:W-:Y:S01]  /*01f0*/  HFMA2 R6, -RZ, RZ, 0, 0 ;  /* 0x00000000ff067431 */ /* 0x000fe200000001ff */
[----:B------:R-:W-:Y:S01]  /*0200*/  SEL R11, R4, 0x1, !P0 ;  /* 0x00000001040b7807 */ /* 0x000fe20004000000 */
[----:B------:R-:W-:Y:S02]  /*0210*/  IMAD.IADD R12, R3, 0x1, R5 ;  /* 0x00000001030c7824 */ /* 0x000fe400078e0205 */
[----:B------:R-:W-:-:S07]  /*0220*/  IMAD.MOV.U32 R8, RZ, RZ, R0 ;  /* 0x000000ffff087224 */ /* 0x000fce00078e0000 */
.L_x_24:
[----:B------:R-:W-:-:S05]  /*0230*/  IMAD R5, R8, R11, RZ ;  /* 0x0000000b08057224 */ /* 0x000fca00078e02ff */
[----:B------:R-:W-:-:S04]  /*0240*/  IADD3 R10, P0, PT, R5, R2, RZ ;  /* 0x00000002050a7210 */ /* 0x000fc80007f1e0ff */
[----:B------:R-:W-:Y:S02]  /*0250*/  LEA.HI.X.SX32 R5, R5, R12, 0x1, P0 ;  /* 0x0000000c05057211 */ /* 0x000fe400000f0eff */
[----:B------:R-:W-:-:S04]  /*0260*/  LEA R4, P0, R10, UR10, 0x2 ;  /* 0x0000000a0a047c11 */ /* 0x000fc8000f8010ff */
[----:B------:R-:W-:-:S06]  /*0270*/  LEA.HI.X R5, R10, UR11, R5, 0x2, P0 ;  /* 0x0000000b0a057c11 */ /* 0x000fcc00080f1405 */
[----:B------:R-:W2:Y:S01]  /*0280*/  LDG.E R5, desc[UR6][R4.64] ;  /* 0x0000000604057981 */ /* 0x000ea2000c1e1900 */
[----:B0-----:R-:W-:-:S05]  /*0290*/  IMAD.IADD R8, R9, 0x1, R8 ;  /* 0x0000000109087824 */ /* 0x001fca00078e0208 */
[----:B------:R-:W-:Y:S01]  /*02a0*/  ISETP.GE.AND P0, PT, R8, R7, PT ;  /* 0x000000070800720c */ /* 0x000fe20003f06270 */
[----:B--2---:R-:W-:-:S12]  /*02b0*/  FADD.FTZ R6, R5, R6 ;  /* 0x0000000605067221 */ /* 0x004fd80000010000 */
[----:B------:R-:W-:Y:S05]  /*02c0*/  @!P0 BRA `(.L_x_24) ;  /* 0xfffffffc00d88947 */ /* 0x000fea000383ffff */
.L_x_23:
[----:B------:R-:W-:Y:S05]  /*02d0*/  BSYNC.RECONVERGENT B0 ;  /* 0x0000000000007941 */ /* 0x000fea0003800200 */
.L_x_22:
[----:B------:R-:W0:Y:S02]  /*02e0*/  LDCU UR4, c[0x0][0x360] ;  /* 0x00006c00ff0477ac */ /* 0x000e240008000800 */
[----:B0-----:R-:W-:-:S09]  /*02f0*/  UISETP.GT.U32.AND UP0, UPT, UR4, 0x20, UPT ;  /* 0x000000200400788c */ /* 0x001fd2000bf04070 */
[----:B------:R-:W-:Y:S05]  /*0300*/  BRA.U UP0, `(.L_x_25) ;  /* 0x00000001002c7547 */ /* 0x000fea000b800000 */
[----:B------:R-:W0:Y:S02]  /*0310*/  SHFL.BFLY PT, R3, R6, 0x10, 0x1f ;  /* 0x0e001f0006037f89 */ /* 0x000e2400000e0000 */
        /* <DEDUP_REMOVED lines=10> */
.L_x_25:
[----:B------:R-:W0:Y:S01]  /*03c0*/  SHFL.BFLY PT, R3, R6, 0x10, 0x1f ;  /* 0x0e001f0006037f89 */ /* 0x000e2200000e0000 */
[----:B------:R-:W-:Y:S01]  /*03d0*/  I2FP.F32.U32 R7, R0 ;  /* 0x0000000000077245 */ /* 0x000fe20000201000 */
[----:B0-----:R-:W-:-:S05]  /*03e0*/  FADD.FTZ R3, R3, R6 ;  /* 0x0000000603037221 */ /* 0x001fca0000010000 */
[----:B------:R-:W0:Y:S02]  /*03f0*/  SHFL.BFLY PT, R2, R3, 0x8, 0x1f ;  /* 0x0d001f0003027f89 */ /* 0x000e2400000e0000 */
[----:B0-----:R-:W-:Y:S01]  /*0400*/  FADD.FTZ R4, R3, R2 ;  /* 0x0000000203047221 */ /* 0x001fe20000010000 */
[----:B------:R-:W-:-:S04]  /*0410*/  I2FP.F32.U32 R2, UR4 ;  /* 0x0000000400027c45 */ /* 0x000fc80008201000 */
[----:B------:R-:W0:Y:S01]  /*0420*/  SHFL.BFLY PT, R5, R4, 0x4, 0x1f ;  /* 0x0c801f0004057f89 */ /* 0x000e2200000e0000 */
[----:B------:R-:W-:Y:S01]  /*0430*/  FMUL.FTZ R10, R2, 0.03125 ;  /* 0x3d000000020a7820 */ /* 0x000fe20000410000 */
[----:B------:R-:W-:-:S04]  /*0440*/  LOP3.LUT P0, R2, R0, 0x1f, RZ, 0xc0, !PT ;  /* 0x0000001f00027812 */ /* 0x000fc8000780c0ff */
[----:B------:R-:W-:-:S09]  /*0450*/  FSETP.GT.FTZ.AND P1, PT, R10, R7, PT ;  /* 0x000000070a00720b */ /* 0x000fd20003f34000 */
[----:B------:R-:W1:Y:S04]  /*0460*/  @!P0 S2R R7, SR_CgaCtaId ;  /* 0x0000000000078919 */ /* 0x000e680000008800 */
[----:B------:R-:W2:Y:S01]  /*0470*/  @P1 S2R R9, SR_CgaCtaId ;  /* 0x0000000000091919 */ /* 0x000ea20000008800 */
[----:B------:R-:W-:Y:S01]  /*0480*/  @P1 MOV R6, 0x400 ;  /* 0x0000040000061802 */ /* 0x000fe20000000f00 */
[----:B0-----:R-:W-:Y:S01]  /*0490*/  FADD.FTZ R5, R4, R5 ;  /* 0x0000000504057221 */ /* 0x001fe20000010000 */
[----:B------:R-:W-:-:S04]  /*04a0*/  @!P0 MOV R4, 0x400 ;  /* 0x0000040000048802 */ /* 0x000fc80000000f00 */
[----:B------:R-:W0:Y:S01]  /*04b0*/  SHFL.BFLY PT, R8, R5, 0x2, 0x1f ;  /* 0x0c401f0005087f89 */ /* 0x000e2200000e0000 */
[----:B-1----:R-:W-:-:S04]  /*04c0*/  @!P0 LEA R7, R7, R4, 0x18 ;  /* 0x0000000407078211 */ /* 0x002fc800078ec0ff */
[----:B------:R-:W-:Y:S01]  /*04d0*/  @!P0 LEA.HI R7, R0, R7, RZ, 0x1d ;  /* 0x0000000700078211 */ /* 0x000fe200078fe8ff */
[----:B0-----:R-:W-:Y:S01]  /*04e0*/  FADD.FTZ R8, R5, R8 ;  /* 0x0000000805087221 */ /* 0x001fe20000010000 */
[----:B--2---:R-:W-:-:S04]  /*04f0*/  @P1 LEA R9, R9, R6, 0x18 ;  /* 0x0000000609091211 */ /* 0x004fc800078ec0ff */
[----:B------:R-:W0:Y:S02]  /*0500*/  SHFL.BFLY PT, R3, R8, 0x1, 0x1f ;  /* 0x0c201f0008037f89 */ /* 0x000e2400000e0000 */
[----:B0-----:R-:W-:Y:S01]  /*0510*/  FADD.FTZ R10, R8, R3 ;  /* 0x00000003080a7221 */ /* 0x001fe20000010000 */
[----:B------:R-:W-:Y:S01]  /*0520*/  @P1 LEA R3, R2, R9, 0x2 ;  /* 0x0000000902031211 */ /* 0x000fe200078e10ff */
[----:B------:R-:W-:-:S03]  /*0530*/  IMAD.MOV.U32 R2, RZ, RZ, RZ ;  /* 0x000000ffff027224 */ /* 0x000fc600078e00ff */
        /* <DEDUP_REMOVED lines=13> */
.L_x_26:
[----:B------:R-:W-:-:S13]  /*0610*/  ISETP.NE.AND P0, PT, R0, RZ, PT ;  /* 0x000000ff0000720c */ /* 0x000fda0003f05270 */
[----:B------:R-:W-:Y:S05]  /*0620*/  @P0 EXIT ;  /* 0x000000000000094d */ /* 0x000fea0003800000 */
[----:B------:R-:W0:Y:S02]  /*0630*/  LDCU.64 UR4, c[0x0][0x380] ;  /* 0x00007000ff0477ac */ /* 0x000e240008000a00 */
[----:B0-----:R-:W-:-:S04]  /*0640*/  UIADD3 UR4, UP0, UPT, UR8, UR4, URZ ;  /* 0x0000000408047290 */ /* 0x001fc8000ff1e0ff */
[----:B------:R-:W-:Y:S02]  /*0650*/  UIADD3.X UR5, UPT, UPT, UR9, UR5, URZ, UP0, !UPT ;  /* 0x0000000509057290 */ /* 0x000fe400087fe4ff */
[----:B------:R-:W-:-:S04]  /*0660*/  IMAD.U32 R2, RZ, RZ, UR4 ;  /* 0x00000004ff027e24 */ /* 0x000fc8000f8e00ff */
[----:B------:R-:W-:-:S05]  /*0670*/  MOV R3, UR5 ;  /* 0x0000000500037c02 */ /* 0x000fca0008000f00 */
[----:B------:R-:W-:Y:S01]  /*0680*/  STG.E desc[UR6][R2.64], R7 ;  /* 0x0000000702007986 */ /* 0x000fe2000c101906 */
[----:B------:R-:W-:Y:S05]  /*0690*/  EXIT ;  /* 0x000000000000794d */ /* 0x000fea0003800000 */
.L_x_27:
        /* <DEDUP_REMOVED lines=14> */
.L_x_31:


//--------------------- .text._ZN3cub18CUB_300001_SM_10006detail11EmptyKernelIvEEvv --------------------------
	.section	.text._ZN3cub18CUB_300001_SM_10006detail11EmptyKernelIvEEvv,"ax",@progbits
	.align	128
        .global         _ZN3cub18CUB_300001_SM_10006detail11EmptyKernelIvEEvv
        .type           _ZN3cub18CUB_300001_SM_10006detail11EmptyKernelIvEEvv,@function
        .size           _ZN3cub18CUB_300001_SM_10006detail11EmptyKernelIvEEvv,(.L_x_32 - _ZN3cub18CUB_300001_SM_10006detail11EmptyKernelIvEEvv)
        .other          _ZN3cub18CUB_300001_SM_10006detail11EmptyKernelIvEEvv,@"STO_CUDA_ENTRY STV_DEFAULT"
_ZN3cub18CUB_300001_SM_10006detail11EmptyKernelIvEEvv:
.text._ZN3cub18CUB_300001_SM_10006detail11EmptyKernelIvEEvv:
[----:B------:R-:W-:Y:S01]  /*0000*/  LDC R1, c[0x0][0x37c] ;  /* 0x0000df00ff017b82 */ /* 0x000fe20000000800 */
[----:B------:R-:W-:Y:S05]  /*0010*/  EXIT ;  /* 0x000000000000794d */ /* 0x000fea0003800000 */
.L_x_28:
        /* <DEDUP_REMOVED lines=14> */
.L_x_32:


//--------------------- .nv.global.init           --------------------------
	.section	.nv.global.init,"aw",@progbits
	.align	4
.nv.global.init:
	.type		mrg32k3aM1SubSeq,@object
	.size		mrg32k3aM1SubSeq,(mrg32k3aM2SubSeq - mrg32k3aM1SubSeq)
mrg32k3aM1SubSeq:
        /*0000*/ 	.byte	0x0b, 0xcc, 0xee, 0x04, 0x73, 0x29, 0x8b, 0x6f, 0xf6, 0x53, 0x03, 0xf6, 0x23, 0xf6, 0xea, 0xda
        /* <DEDUP_REMOVED lines=125> */
	.type		mrg32k3aM2SubSeq,@object
	.size		mrg32k3aM2SubSeq,(mrg32k3aM1 - mrg32k3aM2SubSeq)
mrg32k3aM2SubSeq:
        /* <DEDUP_REMOVED lines=126> */
	.type		mrg32k3aM1,@object
	.size		mrg32k3aM1,(mrg32k3aM1Seq - mrg32k3aM1)
mrg32k3aM1:
        /* <DEDUP_REMOVED lines=144> */
	.type		mrg32k3aM1Seq,@object
	.size		mrg32k3aM1Seq,(mrg32k3aM2 - mrg32k3aM1Seq)
mrg32k3aM1Seq:
        /* <DEDUP_REMOVED lines=144> */
	.type		mrg32k3aM2,@object
	.size		mrg32k3aM2,(mrg32k3aM2Seq - mrg32k3aM2)
mrg32k3aM2:
        /* <DEDUP_REMOVED lines=144> */
	.type		mrg32k3aM2Seq,@object
	.size		mrg32k3aM2Seq,(precalc_xorwow_matrix - mrg32k3aM2Seq)
mrg32k3aM2Seq:
        /* <DEDUP_REMOVED lines=144> */
	.type		precalc_xorwow_matrix,@object
	.size		precalc_xorwow_matrix,(precalc_xorwow_offset_matrix - precalc_xorwow_matrix)
precalc_xorwow_matrix:
        /* <DEDUP_REMOVED lines=6400> */
	.type		precalc_xorwow_offset_matrix,@object
	.size		precalc_xorwow_offset_matrix,(.L_1 - precalc_xorwow_offset_matrix)
precalc_xorwow_offset_matrix:
        /* <DEDUP_REMOVED lines=6400> */
.L_1:


//--------------------- .nv.shared._ZN17fastertransformer16log_probs_kernelI6__halfEEvPfPKT_PKiS7_mmmmb --------------------------
	.section	.nv.shared._ZN17fastertransformer16log_probs_kernelI6__halfEEvPfPKT_PKiS7_mmmmb,"aw",@nobits
	.sectionflags	@""
	.align	4
.nv.shared._ZN17fastertransformer16log_probs_kernelI6__halfEEvPfPKT_PKiS7_mmmmb:
	.zero		1284


//--------------------- .nv.shared.reserved.0     --------------------------
	.section	.nv.shared.reserved.0,"aw",@nobits
	.weak		__nv_reservedSMEM_offset_0_alias
	.size		__nv_reservedSMEM_offset_0_alias, 0, 64
	.other		__nv_reservedSMEM_offset_0_alias,@"STO_CUDA_RESERVED_SHARED STV_DEFAULT"
__nv_reservedSMEM_offset_0_alias:
	.zero		0
	.zero		64


//--------------------- .nv.global                --------------------------
	.section	.nv.global,"aw",@nobits
.nv.global:
	.type		_ZN49_INTERNAL_613ef1a2_18_logprob_kernels_cu_5f45e7436thrust24THRUST_300001_SM_1000_NS12placeholders2_5E,@object
	.size		_ZN49_INTERNAL_613ef1a2_18_logprob_kernels_cu_5f45e7436thrust24THRUST_300001_SM_1000_NS12placeholders2_5E,(_ZN49_INTERNAL_613ef1a2_18_logprob_kernels_cu_5f45e7434cuda3std3__45__cpo6cbeginE - _ZN49_INTERNAL_613ef1a2_18_logprob_kernels_cu_5f45e7436thrust24THRUST_300001_SM_1000_NS12placeholders2_5E)
_ZN49_INTERNAL_613ef1a2_18_logprob_kernels_cu_5f45e7436thrust24THRUST_300001_SM_1000_NS12placeholders2_5E:
	.zero		1
	.type		_ZN49_INTERNAL_613ef1a2_18_logprob_kernels_cu_5f45e7434cuda3std3__45__cpo6cbeginE,@object
	.size		_ZN49_INTERNAL_613ef1a2_18_logprob_kernels_cu_5f45e7434cuda3std3__45__cpo6cbeginE,(_ZN49_INTERNAL_613ef1a2_18_logprob_kernels_cu_5f45e7434cuda3std6ranges3__45__cpo6cbeginE - _ZN49_INTERNAL_613ef1a2_18_logprob_kernels_cu_5f45e7434cuda3std3__45__cpo6cbeginE)
_ZN49_INTERNAL_613ef1a2_18_logprob_kernels_cu_5f45e7434cuda3std3__45__cpo6cbeginE:
	.zero		1
	.type		_ZN49_INTERNAL_613ef1a2_18_logprob_kernels_cu_5f45e7434cuda3std6ranges3__45__cpo6cbeginE,@object
	.size		_ZN49_INTERNAL_613ef1a2_18_logprob_kernels_cu_5f45e7434cuda3std6ranges3__45__cpo6cbeginE,(_ZN49_INTERNAL_613ef1a2_18_logprob_kernels_cu_5f45e7434cuda3std3__48in_placeE - _ZN49_INTERNAL_613ef1a2_18_logprob_kernels_cu_5f45e7434cuda3std6ranges3__45__cpo6cbeginE)
_ZN49_INTERNAL_613ef1a2_18_logprob_kernels_cu_5f45e7434cuda3std6ranges3__45__cpo6cbeginE:
	.zero		1
	.type		_ZN49_INTERNAL_613ef1a2_18_logprob_kernels_cu_5f45e7434cuda3std3__48in_placeE,@object
	.size		_ZN49_INTERNAL_613ef1a2_18_logprob_kernels_cu_5f45e7434cuda3std3__48in_placeE,(_ZN49_INTERNAL_613ef1a2_18_logprob_kernels_cu_5f45e7434cuda3std6ranges3__45__cpo4sizeE - _ZN49_INTERNAL_613ef1a2_18_logprob_kernels_cu_5f45e7434cuda3std3__48in_placeE)
_ZN49_INTERNAL_613ef1a2_18_logprob_kernels_cu_5f45e7434cuda3std3__48in_placeE:
	.zero		1
	.type		_ZN49_INTERNAL_613ef1a2_18_logprob_kernels_cu_5f45e7434cuda3std6ranges3__45__cpo4sizeE,@object
	.size		_ZN49_INTERNAL_613ef1a2_18_logprob_kernels_cu_5f45e7434cuda3std6ranges3__45__cpo4sizeE,(_ZN49_INTERNAL_613ef1a2_18_logprob_kernels_cu_5f45e7436thrust24THRUST_300001_SM_1000_NS12placeholders2_9E - _ZN49_INTERNAL_613ef1a2_18_logprob_kernels_cu_5f45e7434cuda3std6ranges3__45__cpo4sizeE)
_ZN49_INTERNAL_613ef1a2_18_logprob_kernels_cu_5f45e7434cuda3std6ranges3__45__cpo4sizeE:
	.zero		1
	.type		_ZN49_INTERNAL_613ef1a2_18_logprob_kernels_cu_5f45e7436thrust24THRUST_300001_SM_1000_NS12placeholders2_9E,@object
	.size		_ZN49_INTERNAL_613ef1a2_18_logprob_kernels_cu_5f45e7436thrust24THRUST_300001_SM_1000_NS12placeholders2_9E,(_ZN49_INTERNAL_613ef1a2_18_logprob_kernels_cu_5f45e7434cuda3std3__45__cpo7crbeginE - _ZN49_INTERNAL_613ef1a2_18_logprob_kernels_cu_5f45e7436thrust24THRUST_300001_SM_1000_NS12placeholders2_9E)
_ZN49_INTERNAL_613ef1a2_18_logprob_kernels_cu_5f45e7436thrust24THRUST_300001_SM_1000_NS12placeholders2_9E:
	.zero		1
	.type		_ZN49_INTERNAL_613ef1a2_18_logprob_kernels_cu_5f45e7434cuda3std3__45__cpo7crbeginE,@object
	.size		_ZN49_INTERNAL_613ef1a2_18_logprob_kernels_cu_5f45e7434cuda3std3__45__cpo7crbeginE,(_ZN49_INTERNAL_613ef1a2_18_logprob_kernels_cu_5f45e7434cuda3std6ranges3__45__cpo4nextE - _ZN49_INTERNAL_613ef1a2_18_logprob_kernels_cu_5f45e7434cuda3std3__45__cpo7crbeginE)
_ZN49_INTERNAL_613ef1a2_18_logprob_kernels_cu_5f45e7434cuda3std3__45__cpo7crbeginE:
	.zero		1
	.type		_ZN49_INTERNAL_613ef1a2_18_logprob_kernels_cu_5f45e7434cuda3std6ranges3__45__cpo4nextE,@object
	.size		_ZN49_INTERNAL_613ef1a2_18_logprob_kernels_cu_5f45e7434cuda3std6ranges3__45__cpo4nextE,(_ZN49_INTERNAL_613ef1a2_18_logprob_kernels_cu_5f45e7434cuda3std6ranges3__45__cpo4swapE - _ZN49_INTERNAL_613ef1a2_18_logprob_kernels_cu_5f45e7434cuda3std6ranges3__45__cpo4nextE)
_ZN49_INTERNAL_613ef1a2_18_logprob_kernels_cu_5f45e7434cuda3std6ranges3__45__cpo4nextE:
	.zero		1
	.type		_ZN49_INTERNAL_613ef1a2_18_logprob_kernels_cu_5f45e7434cuda3std6ranges3__45__cpo4swapE,@object
	.size		_ZN49_INTERNAL_613ef1a2_18_logprob_kernels_cu_5f45e7434cuda3std6ranges3__45__cpo4swapE,(_ZN49_INTERNAL_613ef1a2_18_logprob_kernels_cu_5f45e7436thrust24THRUST_300001_SM_1000_NS12placeholders2_1E - _ZN49_INTERNAL_613ef1a2_18_logprob_kernels_cu_5f45e7434cuda3std6ranges3__45__cpo4swapE)
_ZN49_INTERNAL_613ef1a2_18_logprob_kernels_cu_5f45e7434cuda3std6ranges3__45__cpo4swapE:
	.zero		1
	.type		_ZN49_INTERNAL_613ef1a2_18_logprob_kernels_cu_5f45e7436thrust24THRUST_300001_SM_1000_NS12placeholders2_1E,@object
	.size		_ZN49_INTERNAL_613ef1a2_18_logprob_kernels_cu_5f45e7436thrust24THRUST_300001_SM_1000_NS12placeholders2_1E,(_ZN49_INTERNAL_613ef1a2_18_logprob_kernels_cu_5f45e7436thrust24THRUST_300001_SM_1000_NS12placeholders2_3E - _ZN49_INTERNAL_613ef1a2_18_logprob_kernels_cu_5f45e7436thrust24THRUST_300001_SM_1000_NS12placeholders2_1E)
_ZN49_INTERNAL_613ef1a2_18_logprob_kernels_cu_5f45e7436thrust24THRUST_300001_SM_1000_NS12placeholders2_1E:
	.zero		1
	.type		_ZN49_INTERNAL_613ef1a2_18_logprob_kernels_cu_5f45e7436thrust24THRUST_300001_SM_1000_NS12placeholders2_3E,@object
	.size		_ZN49_INTERNAL_613ef1a2_18_logprob_kernels_cu_5f45e7436thrust24THRUST_300001_SM_1000_NS12placeholders2_3E,(_ZN49_INTERNAL_613ef1a2_18_logprob_kernels_cu_5f45e7434cuda3std3__45__cpo5beginE - _ZN49_INTERNAL_613ef1a2_18_logprob_kernels_cu_5f45e7436thrust24THRUST_300001_SM_1000_NS12placeholders2_3E)
_ZN49_INTERNAL_613ef1a2_18_logprob_kernels_cu_5f45e7436thrust24THRUST_300001_SM_1000_NS12placeholders2_3E:
	.zero		1
	.type		_ZN49_INTERNAL_613ef1a2_18_logprob_kernels_cu_5f45e7434cuda3std3__45__cpo5beginE,@object
	.size		_ZN49_INTERNAL_613ef1a2_18_logprob_kernels_cu_5f45e7434cuda3std3__45__cpo5beginE,(_ZN49_INTERNAL_613ef1a2_18_logprob_kernels_cu_5f45e7434cuda3std6ranges3__45__cpo5beginE - _ZN49_INTERNAL_613ef1a2_18_logprob_kernels_cu_5f45e7434cuda3std3__45__cpo5beginE)
_ZN49_INTERNAL_613ef1a2_18_logprob_kernels_cu_5f45e7434cuda3std3__45__cpo5beginE:
	.zero		1
	.type		_ZN49_INTERNAL_613ef1a2_18_logprob_kernels_cu_5f45e7434cuda3std6ranges3__45__cpo5beginE,@object
	.size		_ZN49_INTERNAL_613ef1a2_18_logprob_kernels_cu_5f45e7434cuda3std6ranges3__45__cpo5beginE,(_ZN49_INTERNAL_613ef1a2_18_logprob_kernels_cu_5f45e7434cuda3std3__451_GLOBAL__N__613ef1a2_18_logprob_kernels_cu_5f45e7436ignoreE - _ZN49_INTERNAL_613ef1a2_18_logprob_kernels_cu_5f45e7434cuda3std6ranges3__45__cpo5beginE)
_ZN49_INTERNAL_613ef1a2_18_logprob_kernels_cu_5f45e7434cuda3std6ranges3__45__cpo5beginE:
	.zero		1
	.type		_ZN49_INTERNAL_613ef1a2_18_logprob_kernels_cu_5f45e7434cuda3std3__451_GLOBAL__N__613ef1a2_18_logprob_kernels_cu_5f45e7436ignoreE,@object
	.size		_ZN49_INTERNAL_613ef1a2_18_logprob_kernels_cu_5f45e7434cuda3std3__451_GLOBAL__N__613ef1a2_18_logprob_kernels_cu_5f45e7436ignoreE,(_ZN49_INTERNAL_613ef1a2_18_logprob_kernels_cu_5f45e7434cuda3std6ranges3__45__cpo4dataE - _ZN49_INTERNAL_613ef1a2_18_logprob_kernels_cu_5f45e7434cuda3std3__451_GLOBAL__N__613ef1a2_18_logprob_kernels_cu_5f45e7436ignoreE)
_ZN49_INTERNAL_613ef1a2_18_logprob_kernels_cu_5f45e7434cuda3std3__451_GLOBAL__N__613ef1a2_18_logprob_kernels_cu_5f45e7436ignoreE:
	.zero		1
	.type		_ZN49_INTERNAL_613ef1a2_18_logprob_kernels_cu_5f45e7434cuda3std6ranges3__45__cpo4dataE,@object
	.size		_ZN49_INTERNAL_613ef1a2_18_logprob_kernels_cu_5f45e7434cuda3std6ranges3__45__cpo4dataE,(_ZN49_INTERNAL_613ef1a2_18_logprob_kernels_cu_5f45e7436thrust24THRUST_300001_SM_1000_NS12placeholders2_7E - _ZN49_INTERNAL_613ef1a2_18_logprob_kernels_cu_5f45e7434cuda3std6ranges3__45__cpo4dataE)
_ZN49_INTERNAL_613ef1a2_18_logprob_kernels_cu_5f45e7434cuda3std6ranges3__45__cpo4dataE:
	.zero		1
	.type		_ZN49_INTERNAL_613ef1a2_18_logprob_kernels_cu_5f45e7436thrust24THRUST_300001_SM_1000_NS12placeholders2_7E,@object
	.size		_ZN49_INTERNAL_613ef1a2_18_logprob_kernels_cu_5f45e7436thrust24THRUST_300001_SM_1000_NS12placeholders2_7E,(_ZN49_INTERNAL_613ef1a2_18_logprob_kernels_cu_5f45e7434cuda3std3__45__cpo6rbeginE - _ZN49_INTERNAL_613ef1a2_18_logprob_kernels_cu_5f45e7436thrust24THRUST_300001_SM_1000_NS12placeholders2_7E)
_ZN49_INTERNAL_613ef1a2_18_logprob_kernels_cu_5f45e7436thrust24THRUST_300001_SM_1000_NS12placeholders2_7E:
	.zero		1
	.type		_ZN49_INTERNAL_613ef1a2_18_logprob_kernels_cu_5f45e7434cuda3std3__45__cpo6rbeginE,@object
	.size		_ZN49_INTERNAL_613ef1a2_18_logprob_kernels_cu_5f45e7434cuda3std3__45__cpo6rbeginE,(_ZN49_INTERNAL_613ef1a2_18_logprob_kernels_cu_5f45e7434cuda3std6ranges3__45__cpo7advanceE - _ZN49_INTERNAL_613ef1a2_18_logprob_kernels_cu_5f45e7434cuda3std3__45__cpo6rbeginE)
_ZN49_INTERNAL_613ef1a2_18_logprob_kernels_cu_5f45e7434cuda3std3__45__cpo6rbeginE:
	.zero		1
	.type		_ZN49_INTERNAL_613ef1a2_18_logprob_kernels_cu_5f45e7434cuda3std6ranges3__45__cpo7advanceE,@object
	.size		_ZN49_INTERNAL_613ef1a2_18_logprob_kernels_cu_5f45e7434cuda3std6ranges3__45__cpo7advanceE,(_ZN49_INTERNAL_613ef1a2_18_logprob_kernels_cu_5f45e7434cuda3std3__47nulloptE - _ZN49_INTERNAL_613ef1a2_18_logprob_kernels_cu_5f45e7434cuda3std6ranges3__45__cpo7advanceE)
_ZN49_INTERNAL_613ef1a2_18_logprob_kernels_cu_5f45e7434cuda3std6ranges3__45__cpo7advanceE:
	.zero		1
	.type		_ZN49_INTERNAL_613ef1a2_18_logprob_kernels_cu_5f45e7434cuda3std3__47nulloptE,@object
	.size		_ZN49_INTERNAL_613ef1a2_18_logprob_kernels_cu_5f45e7434cuda3std3__47nulloptE,(_ZN49_INTERNAL_613ef1a2_18_logprob_kernels_cu_5f45e7434cuda3std6ranges3__45__cpo8distanceE - _ZN49_INTERNAL_613ef1a2_18_logprob_kernels_cu_5f45e7434cuda3std3__47nulloptE)
_ZN49_INTERNAL_613ef1a2_18_logprob_kernels_cu_5f45e7434cuda3std3__47nulloptE:
	.zero		1
	.type		_ZN49_INTERNAL_613ef1a2_18_logprob_kernels_cu_5f45e7434cuda3std6ranges3__45__cpo8distanceE,@object
	.size		_ZN49_INTERNAL_613ef1a2_18_logprob_kernels_cu_5f45e7434cuda3std6ranges3__45__cpo8distanceE,(_ZN49_INTERNAL_613ef1a2_18_logprob_kernels_cu_5f45e7436thrust24THRUST_300001_SM_1000_NS12placeholders2_6E - _ZN49_INTERNAL_613ef1a2_18_logprob_kernels_cu_5f45e7434cuda3std6ranges3__45__cpo8distanceE)
_ZN49_INTERNAL_613ef1a2_18_logprob_kernels_cu_5f45e7434cuda3std6ranges3__45__cpo8distanceE:
	.zero		1
	.type		_ZN49_INTERNAL_613ef1a2_18_logprob_kernels_cu_5f45e7436thrust24THRUST_300001_SM_1000_NS12placeholders2_6E,@object
	.size		_ZN49_INTERNAL_613ef1a2_18_logprob_kernels_cu_5f45e7436thrust24THRUST_300001_SM_1000_NS12placeholders2_6E,(_ZN49_INTERNAL_613ef1a2_18_logprob_kernels_cu_5f45e7434cuda3std3__45__cpo4cendE - _ZN49_INTERNAL_613ef1a2_18_logprob_kernels_cu_5f45e7436thrust24THRUST_300001_SM_1000_NS12placeholders2_6E)
_ZN49_INTERNAL_613ef1a2_18_logprob_kernels_cu_5f45e7436thrust24THRUST_300001_SM_1000_NS12placeholders2_6E:
	.zero		1
	.type		_ZN49_INTERNAL_613ef1a2_18_logprob_kernels_cu_5f45e7434cuda3std3__45__cpo4cendE,@object
	.size		_ZN49_INTERNAL_613ef1a2_18_logprob_kernels_cu_5f45e7434cuda3std3__45__cpo4cendE,(_ZN49_INTERNAL_613ef1a2_18_logprob_kernels_cu_5f45e7434cuda3std6ranges3__45__cpo4cendE - _ZN49_INTERNAL_613ef1a2_18_logprob_kernels_cu_5f45e7434cuda3std3__45__cpo4cendE)
_ZN49_INTERNAL_613ef1a2_18_logprob_kernels_cu_5f45e7434cuda3std3__45__cpo4cendE:
	.zero		1
	.type		_ZN49_INTERNAL_613ef1a2_18_logprob_kernels_cu_5f45e7434cuda3std6ranges3__45__cpo4cendE,@object
	.size		_ZN49_INTERNAL_613ef1a2_18_logprob_kernels_cu_5f45e7434cuda3std6ranges3__45__cpo4cendE,(_ZN49_INTERNAL_613ef1a2_18_logprob_kernels_cu_5f45e7434cuda3std3__420unreachable_sentinelE - _ZN49_INTERNAL_613ef1a2_18_logprob_kernels_cu_5f45e7434cuda3std6ranges3__45__cpo4cendE)
_ZN49_INTERNAL_613ef1a2_18_logprob_kernels_cu_5f45e7434cuda3std6ranges3__45__cpo4cendE:
	.zero		1
	.type		_ZN49_INTERNAL_613ef1a2_18_logprob_kernels_cu_5f45e7434cuda3std3__420unreachable_sentinelE,@object
	.size		_ZN49_INTERNAL_613ef1a2_18_logprob_kernels_cu_5f45e7434cuda3std3__420unreachable_sentinelE,(_ZN49_INTERNAL_613ef1a2_18_logprob_kernels_cu_5f45e7434cuda3std6ranges3__45__cpo5ssizeE - _ZN49_INTERNAL_613ef1a2_18_logprob_kernels_cu_5f45e7434cuda3std3__420unreachable_sentinelE)
_ZN49_INTERNAL_613ef1a2_18_logprob_kernels_cu_5f45e7434cuda3std3__420unreachable_sentinelE:
	.zero		1
	.type		_ZN49_INTERNAL_613ef1a2_18_logprob_kernels_cu_5f45e7434cuda3std6ranges3__45__cpo5ssizeE,@object
	.size		_ZN49_INTERNAL_613ef1a2_18_logprob_kernels_cu_5f45e7434cuda3std6ranges3__45__cpo5ssizeE,(_ZN49_INTERNAL_613ef1a2_18_logprob_kernels_cu_5f45e7436thrust24THRUST_300001_SM_1000_NS12placeholders3_10E - _ZN49_INTERNAL_613ef1a2_18_logprob_kernels_cu_5f45e7434cuda3std6ranges3__45__cpo5ssizeE)
_ZN49_INTERNAL_613ef1a2_18_logprob_kernels_cu_5f45e7434cuda3std6ranges3__45__cpo5ssizeE:
	.zero		1
	.type		_ZN49_INTERNAL_613ef1a2_18_logprob_kernels_cu_5f45e7436thrust24THRUST_300001_SM_1000_NS12placeholders3_10E,@object
	.size		_ZN49_INTERNAL_613ef1a2_18_logprob_kernels_cu_5f45e7436thrust24THRUST_300001_SM_1000_NS12placeholders3_10E,(_ZN49_INTERNAL_613ef1a2_18_logprob_kernels_cu_5f45e7434cuda3std3__45__cpo5crendE - _ZN49_INTERNAL_613ef1a2_18_logprob_kernels_cu_5f45e7436thrust24THRUST_300001_SM_1000_NS12placeholders3_10E)
_ZN49_INTERNAL_613ef1a2_18_logprob_kernels_cu_5f45e7436thrust24THRUST_300001_SM_1000_NS12placeholders3_10E:
	.zero		1
	.type		_ZN49_INTERNAL_613ef1a2_18_logprob_kernels_cu_5f45e7434cuda3std3__45__cpo5crendE,@object
	.size		_ZN49_INTERNAL_613ef1a2_18_logprob_kernels_cu_5f45e7434cuda3std3__45__cpo5crendE,(_ZN49_INTERNAL_613ef1a2_18_logprob_kernels_cu_5f45e7434cuda3std6ranges3__45__cpo4prevE - _ZN49_INTERNAL_613ef1a2_18_logprob_kernels_cu_5f45e7434cuda3std3__45__cpo5crendE)
_ZN49_INTERNAL_613ef1a2_18_logprob_kernels_cu_5f45e7434cuda3std3__45__cpo5crendE:
	.zero		1
	.type		_ZN49_INTERNAL_613ef1a2_18_logprob_kernels_cu_5f45e7434cuda3std6ranges3__45__cpo4prevE,@object
	.size		_ZN49_INTERNAL_613ef1a2_18_logprob_kernels_cu_5f45e7434cuda3std6ranges3__45__cpo4prevE,(_ZN49_INTERNAL_613ef1a2_18_logprob_kernels_cu_5f45e7434cuda3std6ranges3__45__cpo9iter_moveE - _ZN49_INTERNAL_613ef1a2_18_logprob_kernels_cu_5f45e7434cuda3std6ranges3__45__cpo4prevE)
_ZN49_INTERNAL_613ef1a2_18_logprob_kernels_cu_5f45e7434cuda3std6ranges3__45__cpo4prevE:
	.zero		1
	.type		_ZN49_INTERNAL_613ef1a2_18_logprob_kernels_cu_5f45e7434cuda3std6ranges3__45__cpo9iter_moveE,@object
	.size		_ZN49_INTERNAL_613ef1a2_18_logprob_kernels_cu_5f45e7434cuda3std6ranges3__45__cpo9iter_moveE,(_ZN49_INTERNAL_613ef1a2_18_logprob_kernels_cu_5f45e7436thrust24THRUST_300001_SM_1000_NS12placeholders2_2E - _ZN49_INTERNAL_613ef1a2_18_logprob_kernels_cu_5f45e7434cuda3std6ranges3__45__cpo9iter_moveE)
_ZN49_INTERNAL_613ef1a2_18_logprob_kernels_cu_5f45e7434cuda3std6ranges3__45__cpo9iter_moveE:
	.zero		1
	.type		_ZN49_INTERNAL_613ef1a2_18_logprob_kernels_cu_5f45e7436thrust24THRUST_300001_SM_1000_NS12placeholders2_2E,@object
	.size		_ZN49_INTERNAL_613ef1a2_18_logprob_kernels_cu_5f45e7436thrust24THRUST_300001_SM_1000_NS12placeholders2_2E,(_ZN49_INTERNAL_613ef1a2_18_logprob_kernels_cu_5f45e7436thrust24THRUST_300001_SM_1000_NS12placeholders2_4E - _ZN49_INTERNAL_613ef1a2_18_logprob_kernels_cu_5f45e7436thrust24THRUST_300001_SM_1000_NS12placeholders2_2E)
_ZN49_INTERNAL_613ef1a2_18_logprob_kernels_cu_5f45e7436thrust24THRUST_300001_SM_1000_NS12placeholders2_2E:
	.zero		1
	.type		_ZN49_INTERNAL_613ef1a2_18_logprob_kernels_cu_5f45e7436thrust24THRUST_300001_SM_1000_NS12placeholders2_4E,@object
	.size		_ZN49_INTERNAL_613ef1a2_18_logprob_kernels_cu_5f45e7436thrust24THRUST_300001_SM_1000_NS12placeholders2_4E,(_ZN49_INTERNAL_613ef1a2_18_logprob_kernels_cu_5f45e7434cuda3std3__45__cpo3endE - _ZN49_INTERNAL_613ef1a2_18_logprob_kernels_cu_5f45e7436thrust24THRUST_300001_SM_1000_NS12placeholders2_4E)
_ZN49_INTERNAL_613ef1a2_18_logprob_kernels_cu_5f45e7436thrust24THRUST_300001_SM_1000_NS12placeholders2_4E:
	.zero		1
	.type		_ZN49_INTERNAL_613ef1a2_18_logprob_kernels_cu_5f45e7434cuda3std3__45__cpo3endE,@object
	.size		_ZN49_INTERNAL_613ef1a2_18_logprob_kernels_cu_5f45e7434cuda3std3__45__cpo3endE,(_ZN49_INTERNAL_613ef1a2_18_logprob_kernels_cu_5f45e7434cuda3std6ranges3__45__cpo3endE - _ZN49_INTERNAL_613ef1a2_18_logprob_kernels_cu_5f45e7434cuda3std3__45__cpo3endE)
_ZN49_INTERNAL_613ef1a2_18_logprob_kernels_cu_5f45e7434cuda3std3__45__cpo3endE:
	.zero		1
	.type		_ZN49_INTERNAL_613ef1a2_18_logprob_kernels_cu_5f45e7434cuda3std6ranges3__45__cpo3endE,@object
	.size		_ZN49_INTERNAL_613ef1a2_18_logprob_kernels_cu_5f45e7434cuda3std6ranges3__45__cpo3endE,(_ZN49_INTERNAL_613ef1a2_18_logprob_kernels_cu_5f45e7434cuda3std3__419piecewise_constructE - _ZN49_INTERNAL_613ef1a2_18_logprob_kernels_cu_5f45e7434cuda3std6ranges3__45__cpo3endE)
_ZN49_INTERNAL_613ef1a2_18_logprob_kernels_cu_5f45e7434cuda3std6ranges3__45__cpo3endE:
	.zero		1
	.type		_ZN49_INTERNAL_613ef1a2_18_logprob_kernels_cu_5f45e7434cuda3std3__419piecewise_constructE,@object
	.size		_ZN49_INTERNAL_613ef1a2_18_logprob_kernels_cu_5f45e7434cuda3std3__419piecewise_constructE,(_ZN49_INTERNAL_613ef1a2_18_logprob_kernels_cu_5f45e7434cuda3std6ranges3__45__cpo5cdataE - _ZN49_INTERNAL_613ef1a2_18_logprob_kernels_cu_5f45e7434cuda3std3__419piecewise_constructE)
_ZN49_INTERNAL_613ef1a2_18_logprob_kernels_cu_5f45e7434cuda3std3__419piecewise_constructE:
	.zero		1
	.type		_ZN49_INTERNAL_613ef1a2_18_logprob_kernels_cu_5f45e7434cuda3std6ranges3__45__cpo5cdataE,@object
	.size		_ZN49_INTERNAL_613ef1a2_18_logprob_kernels_cu_5f45e7434cuda3std6ranges3__45__cpo5cdataE,(_ZN49_INTERNAL_613ef1a2_18_logprob_kernels_cu_5f45e7436thrust24THRUST_300001_SM_1000_NS12placeholders2_8E - _ZN49_INTERNAL_613ef1a2_18_logprob_kernels_cu_5f45e7434cuda3std6ranges3__45__cpo5cdataE)
_ZN49_INTERNAL_613ef1a2_18_logprob_kernels_cu_5f45e7434cuda3std6ranges3__45__cpo5cdataE:
	.zero		1
	.type		_ZN49_INTERNAL_613ef1a2_18_logprob_kernels_cu_5f45e7436thrust24THRUST_300001_SM_1000_NS12placeholders2_8E,@object
	.size		_ZN49_INTERNAL_613ef1a2_18_logprob_kernels_cu_5f45e7436thrust24THRUST_300001_SM_1000_NS12placeholders2_8E,(_ZN49_INTERNAL_613ef1a2_18_logprob_kernels_cu_5f45e7434cuda3std3__45__cpo4rendE - _ZN49_INTERNAL_613ef1a2_18_logprob_kernels_cu_5f45e7436thrust24THRUST_300001_SM_1000_NS12placeholders2_8E)
_ZN49_INTERNAL_613ef1a2_18_logprob_kernels_cu_5f45e7436thrust24THRUST_300001_SM_1000_NS12placeholders2_8E:
	.zero		1
	.type		_ZN49_INTERNAL_613ef1a2_18_logprob_kernels_cu_5f45e7434cuda3std3__45__cpo4rendE,@object
	.size		_ZN49_INTERNAL_613ef1a2_18_logprob_kernels_cu_5f45e7434cuda3std3__45__cpo4rendE,(_ZN49_INTERNAL_613ef1a2_18_logprob_kernels_cu_5f45e7434cuda3std6ranges3__45__cpo9iter_swapE - _ZN49_INTERNAL_613ef1a2_18_logprob_kernels_cu_5f45e7434cuda3std3__45__cpo4rendE)
_ZN49_INTERNAL_613ef1a2_18_logprob_kernels_cu_5f45e7434cuda3std3__45__cpo4rendE:
	.zero		1
	.type		_ZN49_INTERNAL_613ef1a2_18_logprob_kernels_cu_5f45e7434cuda3std6ranges3__45__cpo9iter_swapE,@object
	.size		_ZN49_INTERNAL_613ef1a2_18_logprob_kernels_cu_5f45e7434cuda3std6ranges3__45__cpo9iter_swapE,(_ZN49_INTERNAL_613ef1a2_18_logprob_kernels_cu_5f45e7434cuda3std3__48unexpectE - _ZN49_INTERNAL_613ef1a2_18_logprob_kernels_cu_5f45e7434cuda3std6ranges3__45__cpo9iter_swapE)
_ZN49_INTERNAL_613ef1a2_18_logprob_kernels_cu_5f45e7434cuda3std6ranges3__45__cpo9iter_swapE:
	.zero		1
	.type		_ZN49_INTERNAL_613ef1a2_18_logprob_kernels_cu_5f45e7434cuda3std3__48unexpectE,@object
	.size		_ZN49_INTERNAL_613ef1a2_18_logprob_kernels_cu_5f45e7434cuda3std3__48unexpectE,(_ZN49_INTERNAL_613ef1a2_18_logprob_kernels_cu_5f45e7436thrust24THRUST_300001_SM_1000_NS6system6detail10sequential3seqE - _ZN49_INTERNAL_613ef1a2_18_logprob_kernels_cu_5f45e7434cuda3std3__48unexpectE)
_ZN49_INTERNAL_613ef1a2_18_logprob_kernels_cu_5f45e7434cuda3std3__48unexpectE:
	.zero		1
	.type		_ZN49_INTERNAL_613ef1a2_18_logprob_kernels_cu_5f45e7436thrust24THRUST_300001_SM_1000_NS6system6detail10sequential3seqE,@object
	.size		_ZN49_INTERNAL_613ef1a2_18_logprob_kernels_cu_5f45e7436thrust24THRUST_300001_SM_1000_NS6system6detail10sequential3seqE,(.L_38 - _ZN49_INTERNAL_613ef1a2_18_logprob_kernels_cu_5f45e7436thrust24THRUST_300001_SM_1000_NS6system6detail10sequential3seqE)
_ZN49_INTERNAL_613ef1a2_18_logprob_kernels_cu_5f45e7436thrust24THRUST_300001_SM_1000_NS6system6detail10sequential3seqE:
	.zero		1
.L_38:


//--------------------- .nv.shared._ZN17fastertransformer16log_probs_kernelIfEEvPfPKT_PKiS6_mmmmb --------------------------
	.section	.nv.shared._ZN17fastertransformer16log_probs_kernelIfEEvPfPKT_PKiS6_mmmmb,"aw",@nobits
	.sectionflags	@""
	.align	4
.nv.shared._ZN17fastertransformer16log_probs_kernelIfEEvPfPKT_PKiS6_mmmmb:
	.zero		1284


//--------------------- .nv.shared._ZN17fastertransformer20accumulate_log_probsEPfPKfPKimmb --------------------------
	.section	.nv.shared._ZN17fastertransformer20accumulate_log_probsEPfPKfPKimmb,"aw",@nobits
	.sectionflags	@""
	.align	4
.nv.shared._ZN17fastertransformer20accumulate_log_probsEPfPKfPKimmb:
	.zero		1152


//--------------------- .nv.constant0._ZN17fastertransformer16log_probs_kernelI6__halfEEvPfPKT_PKiS7_mmmmb --------------------------
	.section	.nv.constant0._ZN17fastertransformer16log_probs_kernelI6__halfEEvPfPKT_PKiS7_mmmmb,"a",@progbits
	.sectionflags	@""
	.align	4
.nv.constant0._ZN17fastertransformer16log_probs_kernelI6__halfEEvPfPKT_PKiS7_mmmmb:
	.zero		961


//--------------------- .nv.constant0._ZN17fastertransformer16log_probs_kernelIfEEvPfPKT_PKiS6_mmmmb --------------------------
	.section	.nv.constant0._ZN17fastertransformer16log_probs_kernelIfEEvPfPKT_PKiS6_mmmmb,"a",@progbits
	.sectionflags	@""
	.align	4
.nv.constant0._ZN17fastertransformer16log_probs_kernelIfEEvPfPKT_PKiS6_mmmmb:
	.zero		961


//--------------------- .nv.constant0._ZN17fastertransformer20accumulate_log_probsEPfPKfPKimmb --------------------------
	.section	.nv.constant0._ZN17fastertransformer20accumulate_log_probsEPfPKfPKimmb,"a",@progbits
	.sectionflags	@""
	.align	4
.nv.constant0._ZN17fastertransformer20accumulate_log_probsEPfPKfPKimmb:
	.zero		937


//--------------------- .nv.constant0._ZN3cub18CUB_300001_SM_10006detail11EmptyKernelIvEEvv --------------------------
	.section	.nv.constant0._ZN3cub18CUB_300001_SM_10006detail11EmptyKernelIvEEvv,"a",@progbits
	.sectionflags	@""
	.align	4
.nv.constant0._ZN3cub18CUB_300001_SM_10006detail11EmptyKernelIvEEvv:
	.zero		896


//--------------------- SYMBOLS --------------------------

	.type		.nv.reservedSmem.offset0,@object
	.size		.nv.reservedSmem.offset0,0x4
	.type		.nv.reservedSmem.cap,@object
	.size		.nv.reservedSmem.cap,0x4
